def matmul_kernel(
    a_ptr,
    b_ptr,
    c_ptr,
    M,
    N,
    K,
    stride_am,
    stride_ak,
    stride_bk,
    stride_bn,
    stride_cm,
    stride_cn,
    BLOCK_M: tl.constexpr,
    BLOCK_N: tl.constexpr,
    BLOCK_K: tl.constexpr,
    GROUP_M: tl.constexpr,
):
    pid = tl.program_id(axis=0)
    num_pid_m = tl.cdiv(M, BLOCK_M)
    num_pid_n = tl.cdiv(N, BLOCK_N)
    num_pid_in_group = GROUP_M * num_pid_n
    group_id = pid // num_pid_in_group
    first_pid_m = group_id * GROUP_M
    group_size_m = min(num_pid_m - first_pid_m, GROUP_M)
    pid_m = first_pid_m + ((pid % num_pid_in_group) % group_size_m)
    pid_n = (pid % num_pid_in_group) // group_size_m

    offs_am = (pid_m * BLOCK_M + tl.arange(0, BLOCK_M)) % M
    offs_bn = (pid_n * BLOCK_N + tl.arange(0, BLOCK_N)) % N
    offs_k = tl.arange(0, BLOCK_K)
    a_ptrs = a_ptr + offs_am[:, None] * stride_am + offs_k[None, :] * stride_ak
    b_ptrs = b_ptr + offs_k[:, None] * stride_bk + offs_bn[None, :] * stride_bn

    acc = tl.zeros((BLOCK_M, BLOCK_N), dtype=tl.float32)
    for kk in range(0, tl.cdiv(K, BLOCK_K)):
        a = tl.load(a_ptrs, mask=offs_k[None, :] < K - kk * BLOCK_K, other=0.0)
        b = tl.load(b_ptrs, mask=offs_k[:, None] < K - kk * BLOCK_K, other=0.0)
        acc = tl.dot(a, b, acc)
        a_ptrs += BLOCK_K * stride_ak
        b_ptrs += BLOCK_K * stride_bk

    c = acc.to(c_ptr.dtype.element_ty)
    offs_cm = pid_m * BLOCK_M + tl.arange(0, BLOCK_M)
    offs_cn = pid_n * BLOCK_N + tl.arange(0, BLOCK_N)
    c_ptrs = c_ptr + offs_cm[:, None] * stride_cm + offs_cn[None, :] * stride_cn
    mask = (offs_cm[:, None] < M) & (offs_cn[None, :] < N)
    tl.store(c_ptrs, c, mask=mask)

# config = {"BLOCK_K": 32, "BLOCK_M": 16, "BLOCK_N": 128, "GROUP_M": 8, "arch": "sm_100", "dtype": "fp8e4m3", "num_ctas": 1, "num_stages": 3, "num_warps": 2}
# arch = sm_100


// ===== COMPILED SASS (sm_100a) =====

	.target	sm_100a

	.elftype	@"ET_EXEC"


//--------------------- .note.nv.tkinfo           --------------------------
	.section	.note.nv.tkinfo,"",@"SHT_NOTE"
	.sectionflags	@"SHF_NOTE_NV_TKINFO"
	.tkinfo
        /*0018*/ 	.word	0x00000081
        /*0030*/ 	.string	""
        /*0030*/ 	.string	"ptxas-blackwell"
        /*0030*/ 	.string	"Cuda compilation tools, release 12.9, V12.9.86"
        /*0030*/ 	.string	"Build cuda_12.9.r12.9/compiler.36037853_0"
        /*0030*/ 	.string	"-v  -suppress-debug-info  -lineinfo  -arch sm_100a "



//--------------------- .note.nv.cuver            --------------------------
	.section	.note.nv.cuver,"",@"SHT_NOTE"
	.sectionflags	@"SHF_NOTE_NV_CUVER"
        /*0018*/ 	.short	0x0001
        /*001a*/ 	.short	0x0064
        /*001c*/ 	.short	0x0001
        /*001e*/ 	.short	0x0000
        /*0020*/ 	.short	0x0001
        /*0022*/ 	.short	0x0000


//--------------------- .nv.info                  --------------------------
	.section	.nv.info,"",@"SHT_CUDA_INFO"
	.align	4


	//----- nvinfo : EIATTR_REGCOUNT
	.align		4
        /*0000*/ 	.byte	0x04, 0x2f
        /*0002*/ 	.short	(.L_1 - .L_0)
	.align		4
.L_0:
        /*0004*/ 	.word	index@(matmul_kernel)
        /*0008*/ 	.word	0x000000c8


	//----- nvinfo : EIATTR_FRAME_SIZE
	.align		4
.L_1:
        /*000c*/ 	.byte	0x04, 0x11
        /*000e*/ 	.short	(.L_3 - .L_2)
	.align		4
.L_2:
        /*0010*/ 	.word	index@(matmul_kernel)
        /*0014*/ 	.word	0x00000000


	//----- nvinfo : EIATTR_MIN_STACK_SIZE
	.align		4
.L_3:
        /*0018*/ 	.byte	0x04, 0x12
        /*001a*/ 	.short	(.L_5 - .L_4)
	.align		4
.L_4:
        /*001c*/ 	.word	index@(matmul_kernel)
        /*0020*/ 	.word	0x00000000
.L_5:


//--------------------- .nv.info.matmul_kernel    --------------------------
	.section	.nv.info.matmul_kernel,"",@"SHT_CUDA_INFO"
	.sectionflags	@""
	.align	4


	//----- nvinfo : EIATTR_CUDA_API_VERSION
	.align		4
        /*0000*/ 	.byte	0x04, 0x37
        /*0002*/ 	.short	(.L_7 - .L_6)
.L_6:
        /*0004*/ 	.word	0x00000081


	//----- nvinfo : EIATTR_KPARAM_INFO
	.align		4
.L_7:
        /*0008*/ 	.byte	0x04, 0x17
        /*000a*/ 	.short	(.L_9 - .L_8)
.L_8:
        /*000c*/ 	.word	0x00000000
        /*0010*/ 	.short	0x000d
        /*0012*/ 	.short	0x0048
        /*0014*/ 	.byte	0x00, 0xf4, 0x21, 0x00


	//----- nvinfo : EIATTR_KPARAM_INFO
	.align		4
.L_9:
        /*0018*/ 	.byte	0x04, 0x17
        /*001a*/ 	.short	(.L_11 - .L_10)
.L_10:
        /*001c*/ 	.word	0x00000000
        /*0020*/ 	.short	0x000c
        /*0022*/ 	.short	0x0040
        /*0024*/ 	.byte	0x00, 0xf4, 0x21, 0x00


	//----- nvinfo : EIATTR_KPARAM_INFO
	.align		4
.L_11:
        /*0028*/ 	.byte	0x04, 0x17
        /*002a*/ 	.short	(.L_13 - .L_12)
.L_12:
        /*002c*/ 	.word	0x00000000
        /*0030*/ 	.short	0x000b
        /*0032*/ 	.short	0x0038
        /*0034*/ 	.byte	0x00, 0xf0, 0x11, 0x00


	//----- nvinfo : EIATTR_KPARAM_INFO
	.align		4
.L_13:
        /*0038*/ 	.byte	0x04, 0x17
        /*003a*/ 	.short	(.L_15 - .L_14)
.L_14:
        /*003c*/ 	.word	0x00000000
        /*0040*/ 	.short	0x000a
        /*0042*/ 	.short	0x0034
        /*0044*/ 	.byte	0x00, 0xf0, 0x11, 0x00


	//----- nvinfo : EIATTR_KPARAM_INFO
	.align		4
.L_15:
        /*0048*/ 	.byte	0x04, 0x17
        /*004a*/ 	.short	(.L_17 - .L_16)
.L_16:
        /*004c*/ 	.word	0x00000000
        /*0050*/ 	.short	0x0009
        /*0052*/ 	.short	0x0030
        /*0054*/ 	.byte	0x00, 0xf0, 0x11, 0x00


	//----- nvinfo : EIATTR_KPARAM_INFO
	.align		4
.L_17:
        /*0058*/ 	.byte	0x04, 0x17
        /*005a*/ 	.short	(.L_19 - .L_18)
.L_18:
        /*005c*/ 	.word	0x00000000
        /*0060*/ 	.short	0x0008
        /*0062*/ 	.short	0x002c
        /*0064*/ 	.byte	0x00, 0xf0, 0x11, 0x00


	//----- nvinfo : EIATTR_KPARAM_INFO
	.align		4
.L_19:
        /*0068*/ 	.byte	0x04, 0x17
        /*006a*/ 	.short	(.L_21 - .L_20)
.L_20:
        /*006c*/ 	.word	0x00000000
        /*0070*/ 	.short	0x0007
        /*0072*/ 	.short	0x0028
        /*0074*/ 	.byte	0x00, 0xf0, 0x11, 0x00


	//----- nvinfo : EIATTR_KPARAM_INFO
	.align		4
.L_21:
        /*0078*/ 	.byte	0x04, 0x17
        /*007a*/ 	.short	(.L_23 - .L_22)
.L_22:
        /*007c*/ 	.word	0x00000000
        /*0080*/ 	.short	0x0006
        /*0082*/ 	.short	0x0024
        /*0084*/ 	.byte	0x00, 0xf0, 0x11, 0x00


	//----- nvinfo : EIATTR_KPARAM_INFO
	.align		4
.L_23:
        /*0088*/ 	.byte	0x04, 0x17
        /*008a*/ 	.short	(.L_25 - .L_24)
.L_24:
        /*008c*/ 	.word	0x00000000
        /*0090*/ 	.short	0x0005
        /*0092*/ 	.short	0x0020
        /*0094*/ 	.byte	0x00, 0xf0, 0x11, 0x00


	//----- nvinfo : EIATTR_KPARAM_INFO
	.align		4
.L_25:
        /*0098*/ 	.byte	0x04, 0x17
        /*009a*/ 	.short	(.L_27 - .L_26)
.L_26:
        /*009c*/ 	.word	0x00000000
        /*00a0*/ 	.short	0x0004
        /*00a2*/ 	.short	0x001c
        /*00a4*/ 	.byte	0x00, 0xf0, 0x11, 0x00


	//----- nvinfo : EIATTR_KPARAM_INFO
	.align		4
.L_27:
        /*00a8*/ 	.byte	0x04, 0x17
        /*00aa*/ 	.short	(.L_29 - .L_28)
.L_28:
        /*00ac*/ 	.word	0x00000000
        /*00b0*/ 	.short	0x0003
        /*00b2*/ 	.short	0x0018
        /*00b4*/ 	.byte	0x00, 0xf0, 0x11, 0x00


	//----- nvinfo : EIATTR_KPARAM_INFO
	.align		4
.L_29:
        /*00b8*/ 	.byte	0x04, 0x17
        /*00ba*/ 	.short	(.L_31 - .L_30)
.L_30:
        /*00bc*/ 	.word	0x00000000
        /*00c0*/ 	.short	0x0002
        /*00c2*/ 	.short	0x0010
        /*00c4*/ 	.byte	0x00, 0xf4, 0x21, 0x00


	//----- nvinfo : EIATTR_KPARAM_INFO
	.align		4
.L_31:
        /*00c8*/ 	.byte	0x04, 0x17
        /*00ca*/ 	.short	(.L_33 - .L_32)
.L_32:
        /*00cc*/ 	.word	0x00000000
        /*00d0*/ 	.short	0x0001
        /*00d2*/ 	.short	0x0008
        /*00d4*/ 	.byte	0x00, 0xf4, 0x21, 0x00


	//----- nvinfo : EIATTR_KPARAM_INFO
	.align		4
.L_33:
        /*00d8*/ 	.byte	0x04, 0x17
        /*00da*/ 	.short	(.L_35 - .L_34)
.L_34:
        /*00dc*/ 	.word	0x00000000
        /*00e0*/ 	.short	0x0000
        /*00e2*/ 	.short	0x0000
        /*00e4*/ 	.byte	0x00, 0xf4, 0x21, 0x00


	//----- nvinfo : EIATTR_SPARSE_MMA_MASK
	.align		4
.L_35:
        /*00e8*/ 	.byte	0x03, 0x50
        /*00ea*/ 	.short	0x0000


	//----- nvinfo : EIATTR_MAXREG_COUNT
	.align		4
        /*00ec*/ 	.byte	0x03, 0x1b
        /*00ee*/ 	.short	0x00ff


	//----- nvinfo : EIATTR_NUM_BARRIERS
	.align		4
        /*00f0*/ 	.byte	0x02, 0x4c
        /*00f2*/ 	.byte	0x01
	.zero		1


	//----- nvinfo : EIATTR_VRC_CTA_INIT_COUNT
	.align		4
        /*00f4*/ 	.byte	0x02, 0x4a
	.zero		1
	.zero		1


	//----- nvinfo : EIATTR_EXIT_INSTR_OFFSETS
	.align		4
        /*00f8*/ 	.byte	0x04, 0x1c
        /*00fa*/ 	.short	(.L_37 - .L_36)


	//   ....[0]....
.L_36:
        /*00fc*/ 	.word	0x00009160


	//   ....[1]....
        /*0100*/ 	.word	0x00009180


	//----- nvinfo : EIATTR_REQNTID
	.align		4
.L_37:
        /*0104*/ 	.byte	0x04, 0x10
        /*0106*/ 	.short	(.L_39 - .L_38)
.L_38:
        /*0108*/ 	.word	0x00000040
        /*010c*/ 	.word	0x00000001
        /*0110*/ 	.word	0x00000001


	//----- nvinfo : EIATTR_CBANK_PARAM_SIZE
	.align		4
.L_39:
        /*0114*/ 	.byte	0x03, 0x19
        /*0116*/ 	.short	0x0050


	//----- nvinfo : EIATTR_PARAM_CBANK
	.align		4
        /*0118*/ 	.byte	0x04, 0x0a
        /*011a*/ 	.short	(.L_41 - .L_40)
	.align		4
.L_40:
        /*011c*/ 	.word	index@(.nv.constant0.matmul_kernel)
        /*0120*/ 	.short	0x0380
        /*0122*/ 	.short	0x0050


	//----- nvinfo : EIATTR_SW_WAR
	.align		4
.L_41:
        /*0124*/ 	.byte	0x04, 0x36
        /*0126*/ 	.short	(.L_43 - .L_42)
.L_42:
        /*0128*/ 	.word	0x00000008
.L_43:


//--------------------- .nv.compat                --------------------------
	.section	.nv.compat,"",@"SHT_CUDA_COMPAT_INFO"
	.align	4
        /*0000*/ 	.byte	0x02, 0x02, 0x02, 0x00, 0x02, 0x05, 0x05, 0x00, 0x02, 0x03, 0x00, 0x00, 0x02, 0x06, 0x01, 0x00


//--------------------- .nv.callgraph             --------------------------
	.section	.nv.callgraph,"",@"SHT_CUDA_CALLGRAPH"
	.align	4
	.sectionentsize	8
	.align		4
        /*0000*/ 	.word	0x00000000
	.align		4
        /*0004*/ 	.word	0xffffffff
	.align		4
        /*0008*/ 	.word	0x00000000
	.align		4
        /*000c*/ 	.word	0xfffffffe
	.align		4
        /*0010*/ 	.word	0x00000000
	.align		4
        /*0014*/ 	.word	0xfffffffd
	.align		4
        /*0018*/ 	.word	0x00000000
	.align		4
        /*001c*/ 	.word	0xfffffffc


//--------------------- .text.matmul_kernel       --------------------------
	.section	.text.matmul_kernel,"ax",@progbits
	.align	128
        .global         matmul_kernel
        .type           matmul_kernel,@function
        .size           matmul_kernel,(.L_x_4 - matmul_kernel)
        .other          matmul_kernel,@"STO_CUDA_ENTRY STV_DEFAULT"
matmul_kernel:
.text.matmul_kernel:
[----:B------:R-:W0:Y:S08]  /*0000*/  LDC R1, c[0x0][0x37c] ;  /* 0x0000df00ff017b82 */ /* 0x000e300000000800 */
[----:B------:R-:W1:Y:S01]  /*0010*/  LDC.64 R50, c[0x0][0x398] ;  /* 0x0000e600ff327b82 */ /* 0x000e620000000a00 */
[----:B------:R-:W2:Y:S01]  /*0020*/  S2R R5, SR_CTAID.X ;  /* 0x0000000000057919 */ /* 0x000ea20000002500 */
[----:B------:R-:W3:Y:S01]  /*0030*/  LDCU UR4, c[0x0][0x3a0] ;  /* 0x00007400ff0477ac */ /* 0x000ee20008000800 */
[----:B------:R-:W4:Y:S01]  /*0040*/  S2R R124, SR_TID.X ;  /* 0x00000000007c7919 */ /* 0x000f220000002100 */
[----:B------:R-:W0:Y:S01]  /*0050*/  LDCU.64 UR6, c[0x0][0x358] ;  /* 0x00006b00ff0677ac */ /* 0x000e220008000a00 */
[----:B------:R-:W0:Y:S01]  /*0060*/  LDCU UR12, c[0x0][0x3a0] ;  /* 0x00007400ff0c77ac */ /* 0x000e220008000800 */
[----:B---3--:R-:W-:Y:S01]  /*0070*/  UIADD3 UR4, UPT, UPT, UR4, 0x1f, URZ ;  /* 0x0000001f04047890 */ /* 0x008fe2000fffe0ff */
[----:B-1----:R-:W-:-:S03]  /*0080*/  VIADD R0, R51, 0x7f ;  /* 0x0000007f33007836 */ /* 0x002fc60000000000 */
[----:B------:R-:W-:Y:S02]  /*0090*/  UISETP.GT.AND UP0, UPT, UR4, 0x1f, UPT ;  /* 0x0000001f0400788c */ /* 0x000fe4000bf04270 */
[----:B------:R-:W-:-:S04]  /*00a0*/  SHF.R.S32.HI R3, RZ, 0x1f, R0 ;  /* 0x0000001fff037819 */ /* 0x000fc80000011400 */
[----:B------:R-:W-:Y:S02]  /*00b0*/  LEA.HI R3, R3, R0, RZ, 0x7 ;  /* 0x0000000003037211 */ /* 0x000fe400078f38ff */
[----:B--2---:R-:W-:Y:S02]  /*00c0*/  IABS R8, R5 ;  /* 0x0000000500087213 */ /* 0x004fe40000000000 */
[----:B------:R-:W-:Y:S02]  /*00d0*/  SHF.R.S32.HI R3, RZ, 0x7, R3 ;  /* 0x00000007ff037819 */ /* 0x000fe40000011403 */
[----:B----4-:R-:W-:Y:S02]  /*00e0*/  SHF.R.U32.HI R133, RZ, 0x4, R124 ;  /* 0x00000004ff857819 */ /* 0x010fe4000001167c */
[----:B------:R-:W-:Y:S01]  /*00f0*/  LOP3.LUT R24, R124, 0x20, RZ, 0xc0, !PT ;  /* 0x000000207c187812 */ /* 0x000fe200078ec0ff */
[----:B------:R-:W-:Y:S01]  /*0100*/  IMAD.SHL.U32 R4, R3, 0x8, RZ ;  /* 0x0000000803047824 */ /* 0x000fe200078e00ff */
[----:B------:R-:W-:-:S04]  /*0110*/  SGXT.U32 R133, R133, 0x2 ;  /* 0x000000028585781a */ /* 0x000fc80000000000 */
[-C--:B------:R-:W-:Y:S02]  /*0120*/  IABS R7, R4.reuse ;  /* 0x0000000400077213 */ /* 0x080fe40000000000 */
[----:B------:R-:W-:Y:S02]  /*0130*/  IABS R10, R4 ;  /* 0x00000004000a7213 */ /* 0x000fe40000000000 */
[----:B------:R-:W1:Y:S01]  /*0140*/  I2F.RP R0, R7 ;  /* 0x0000000700007306 */ /* 0x000e620000209400 */
[C---:B------:R-:W-:Y:S02]  /*0150*/  LOP3.LUT R126, R133.reuse, 0x4, RZ, 0xfc, !PT ;  /* 0x00000004857e7812 */ /* 0x040fe400078efcff */
[C---:B------:R-:W-:Y:S02]  /*0160*/  LOP3.LUT R127, R133.reuse, 0x8, RZ, 0xfc, !PT ;  /* 0x00000008857f7812 */ /* 0x040fe400078efcff */
[C---:B------:R-:W-:Y:S02]  /*0170*/  LOP3.LUT R128, R133.reuse, 0xc, RZ, 0xfc, !PT ;  /* 0x0000000c85807812 */ /* 0x040fe400078efcff */
[----:B------:R-:W-:-:S02]  /*0180*/  LOP3.LUT R129, R133, 0x10, RZ, 0xfc, !PT ;  /* 0x0000001085817812 */ /* 0x000fc400078efcff */
[C---:B------:R-:W-:Y:S02]  /*0190*/  LOP3.LUT R130, R133.reuse, 0x14, RZ, 0xfc, !PT ;  /* 0x0000001485827812 */ /* 0x040fe400078efcff */
[C---:B------:R-:W-:Y:S02]  /*01a0*/  LOP3.LUT R131, R133.reuse, 0x18, RZ, 0xfc, !PT ;  /* 0x0000001885837812 */ /* 0x040fe400078efcff */
[----:B------:R-:W-:Y:S01]  /*01b0*/  LOP3.LUT R132, R133, 0x1c, RZ, 0xfc, !PT ;  /* 0x0000001c85847812 */ /* 0x000fe200078efcff */
[----:B-1----:R-:W1:Y:S02]  /*01c0*/  MUFU.RCP R0, R0 ;  /* 0x0000000000007308 */ /* 0x002e640000001000 */
[----:B-1----:R-:W-:Y:S02]  /*01d0*/  VIADD R2, R0, 0xffffffe ;  /* 0x0ffffffe00027836 */ /* 0x002fe40000000000 */
[----:B------:R-:W-:-:S04]  /*01e0*/  IMAD.MOV R0, RZ, RZ, -R10 ;  /* 0x000000ffff007224 */ /* 0x000fc800078e0a0a */
[----:B------:R1:W2:Y:S02]  /*01f0*/  F2I.FTZ.U32.TRUNC.NTZ R3, R2 ;  /* 0x0000000200037305 */ /* 0x0002a4000021f000 */
[----:B-1----:R-:W-:Y:S02]  /*0200*/  IMAD.MOV.U32 R2, RZ, RZ, RZ ;  /* 0x000000ffff027224 */ /* 0x002fe400078e00ff */
[----:B--2---:R-:W-:-:S04]  /*0210*/  IMAD.MOV R6, RZ, RZ, -R3 ;  /* 0x000000ffff067224 */ /* 0x004fc800078e0a03 */
[----:B------:R-:W-:Y:S02]  /*0220*/  IMAD R9, R6, R7, RZ ;  /* 0x0000000706097224 */ /* 0x000fe400078e02ff */
[----:B------:R-:W-:Y:S02]  /*0230*/  IMAD.MOV.U32 R6, RZ, RZ, R8 ;  /* 0x000000ffff067224 */ /* 0x000fe400078e0008 */
[----:B------:R-:W-:-:S06]  /*0240*/  IMAD.HI.U32 R3, R3, R9, R2 ;  /* 0x0000000903037227 */ /* 0x000fcc00078e0002 */
[----:B------:R-:W-:-:S04]  /*0250*/  IMAD.HI.U32 R3, R3, R6, RZ ;  /* 0x0000000603037227 */ /* 0x000fc800078e00ff */
[----:B------:R-:W-:-:S05]  /*0260*/  IMAD R0, R3, R0, R6 ;  /* 0x0000000003007224 */ /* 0x000fca00078e0206 */
[----:B------:R-:W-:-:S13]  /*0270*/  ISETP.GT.U32.AND P1, PT, R7, R0, PT ;  /* 0x000000000700720c */ /* 0x000fda0003f24070 */
[----:B------:R-:W-:Y:S02]  /*0280*/  @!P1 IMAD.IADD R0, R0, 0x1, -R7 ;  /* 0x0000000100009824 */ /* 0x000fe400078e0a07 */
[----:B------:R-:W-:Y:S01]  /*0290*/  @!P1 VIADD R3, R3, 0x1 ;  /* 0x0000000103039836 */ /* 0x000fe20000000000 */
[----:B------:R-:W-:Y:S02]  /*02a0*/  ISETP.NE.AND P1, PT, R4, RZ, PT ;  /* 0x000000ff0400720c */ /* 0x000fe40003f25270 */
[----:B------:R-:W-:Y:S02]  /*02b0*/  ISETP.GE.U32.AND P0, PT, R0, R7, PT ;  /* 0x000000070000720c */ /* 0x000fe40003f06070 */
[----:B------:R-:W-:-:S04]  /*02c0*/  LOP3.LUT R0, R5, R4, RZ, 0x3c, !PT ;  /* 0x0000000405007212 */ /* 0x000fc800078e3cff */
[----:B------:R-:W-:Y:S01]  /*02d0*/  ISETP.GE.AND P2, PT, R0, RZ, PT ;  /* 0x000000ff0000720c */ /* 0x000fe20003f46270 */
[----:B------:R-:W-:-:S06]  /*02e0*/  VIADD R0, R50, 0xf ;  /* 0x0000000f32007836 */ /* 0x000fcc0000000000 */
[----:B------:R-:W-:-:S04]  /*02f0*/  @P0 VIADD R3, R3, 0x1 ;  /* 0x0000000103030836 */ /* 0x000fc80000000000 */
[----:B------:R-:W-:Y:S01]  /*0300*/  IMAD.MOV.U32 R2, RZ, RZ, R3 ;  /* 0x000000ffff027224 */ /* 0x000fe200078e0003 */
[----:B------:R-:W-:-:S03]  /*0310*/  SHF.R.S32.HI R3, RZ, 0x1f, R0 ;  /* 0x0000001fff037819 */ /* 0x000fc60000011400 */
[----:B------:R-:W-:Y:S01]  /*0320*/  @!P2 IMAD.MOV R2, RZ, RZ, -R2 ;  /* 0x000000ffff02a224 */ /* 0x000fe200078e0a02 */
[----:B------:R-:W-:Y:S02]  /*0330*/  @!P1 LOP3.LUT R2, RZ, R4, RZ, 0x33, !PT ;  /* 0x00000004ff029212 */ /* 0x000fe400078e33ff */
[----:B------:R-:W-:-:S03]  /*0340*/  LEA.HI R3, R3, R0, RZ, 0x4 ;  /* 0x0000000003037211 */ /* 0x000fc600078f20ff */
[----:B------:R-:W-:Y:S02]  /*0350*/  IMAD.SHL.U32 R6, R2, 0x8, RZ ;  /* 0x0000000802067824 */ /* 0x000fe400078e00ff */
[----:B------:R-:W-:-:S03]  /*0360*/  IMAD.MOV R2, RZ, RZ, -R2 ;  /* 0x000000ffff027224 */ /* 0x000fc600078e0a02 */
[----:B------:R-:W-:Y:S01]  /*0370*/  LEA.HI.SX32 R3, R3, -R6, 0x1c ;  /* 0x8000000603037211 */ /* 0x000fe200078fe2ff */
[----:B------:R-:W-:-:S03]  /*0380*/  IMAD R4, R4, R2, R5 ;  /* 0x0000000204047224 */ /* 0x000fc600078e0205 */
[----:B------:R-:W-:Y:S02]  /*0390*/  VIMNMX R11, PT, PT, R3, 0x8, PT ;  /* 0x00000008030b7848 */ /* 0x000fe40003fe0100 */
[----:B------:R-:W-:Y:S02]  /*03a0*/  IABS R9, R4 ;  /* 0x0000000400097213 */ /* 0x000fe40000000000 */
[----:B------:R-:W-:-:S04]  /*03b0*/  IABS R7, R11 ;  /* 0x0000000b00077213 */ /* 0x000fc80000000000 */
[----:B------:R-:W1:Y:S08]  /*03c0*/  I2F.RP R0, R7 ;  /* 0x0000000700007306 */ /* 0x000e700000209400 */
[----:B-1----:R-:W1:Y:S02]  /*03d0*/  MUFU.RCP R0, R0 ;  /* 0x0000000000007308 */ /* 0x002e640000001000 */
[----:B-1----:R-:W-:-:S06]  /*03e0*/  VIADD R3, R0, 0xffffffe ;  /* 0x0ffffffe00037836 */ /* 0x002fcc0000000000 */
[----:B------:R-:W1:Y:S02]  /*03f0*/  F2I.FTZ.U32.TRUNC.NTZ R3, R3 ;  /* 0x0000000300037305 */ /* 0x000e64000021f000 */
[----:B-1----:R-:W-:-:S04]  /*0400*/  IMAD.MOV R8, RZ, RZ, -R3 ;  /* 0x000000ffff087224 */ /* 0x002fc800078e0a03 */
[----:B------:R-:W-:Y:S01]  /*0410*/  IMAD.MOV.U32 R2, RZ, RZ, R8 ;  /* 0x000000ffff027224 */ /* 0x000fe200078e0008 */
[----:B------:R-:W-:-:S03]  /*0420*/  IABS R8, R11 ;  /* 0x0000000b00087213 */ /* 0x000fc60000000000 */
[----:B------:R-:W-:Y:S02]  /*0430*/  IMAD R5, R2, R7, RZ ;  /* 0x0000000702057224 */ /* 0x000fe400078e02ff */
[----:B------:R-:W-:Y:S02]  /*0440*/  IMAD.MOV.U32 R2, RZ, RZ, RZ ;  /* 0x000000ffff027224 */ /* 0x000fe400078e00ff */
[----:B------:R-:W-:Y:S02]  /*0450*/  IMAD.MOV R0, RZ, RZ, -R8 ;  /* 0x000000ffff007224 */ /* 0x000fe400078e0a08 */
[----:B------:R-:W-:Y:S01]  /*0460*/  IMAD.HI.U32 R2, R3, R5, R2 ;  /* 0x0000000503027227 */ /* 0x000fe200078e0002 */
[----:B------:R-:W-:-:S05]  /*0470*/  LOP3.LUT R3, R124, 0xf, RZ, 0xc0, !PT ;  /* 0x0000000f7c037812 */ /* 0x000fca00078ec0ff */
        /* <DEDUP_REMOVED lines=8> */
[----:B------:R-:W-:-:S07]  /*0500*/  ISETP.GE.AND P2, PT, R0, RZ, PT ;  /* 0x000000ff0000720c */ /* 0x000fce0003f46270 */
[----:B------:R-:W-:-:S06]  /*0510*/  @P0 VIADD R2, R2, 0x1 ;  /* 0x0000000102020836 */ /* 0x000fcc0000000000 */
[----:B------:R-:W-:Y:S01]  /*0520*/  @!P2 IMAD.MOV R2, RZ, RZ, -R2 ;  /* 0x000000ffff02a224 */ /* 0x000fe200078e0a02 */
[----:B------:R-:W-:-:S05]  /*0530*/  @!P1 LOP3.LUT R2, RZ, R11, RZ, 0x33, !PT ;  /* 0x0000000bff029212 */ /* 0x000fca00078e33ff */
[----:B------:R-:W-:Y:S02]  /*0540*/  IMAD.MOV R0, RZ, RZ, -R2 ;  /* 0x000000ffff007224 */ /* 0x000fe400078e0a02 */
[----:B------:R-:W-:Y:S02]  /*0550*/  IMAD.SHL.U32 R105, R2, 0x80, RZ ;  /* 0x0000008002697824 */ /* 0x000fe400078e00ff */
[----:B------:R-:W-:-:S04]  /*0560*/  IMAD R0, R11, R0, R4 ;  /* 0x000000000b007224 */ /* 0x000fc800078e0204 */
[----:B------:R-:W-:-:S04]  /*0570*/  IMAD.IADD R0, R6, 0x1, R0 ;  /* 0x0000000106007824 */ /* 0x000fc800078e0200 */
[----:B------:R-:W-:Y:S01]  /*0580*/  IMAD R106, R0, 0x10, R3 ;  /* 0x00000010006a7824 */ /* 0x000fe200078e0203 */
[----:B0-----:R-:W-:Y:S06]  /*0590*/  BRA.U UP0, `(.L_x_0) ;  /* 0x0000000100547547 */ /* 0x001fec000b800000 */
[C---:B------:R-:W-:Y:S01]  /*05a0*/  IMAD.SHL.U32 R125, R124.reuse, 0x40, RZ ;  /* 0x000000407c7d7824 */ /* 0x040fe200078e00ff */
[----:B------:R-:W-:Y:S01]  /*05b0*/  LOP3.LUT R124, R124, 0x4, RZ, 0xc0, !PT ;  /* 0x000000047c7c7812 */ /* 0x000fe200078ec0ff */
[----:B------:R-:W-:Y:S01]  /*05c0*/  IMAD.SHL.U32 R123, R24, 0x8, RZ ;  /* 0x00000008187b7824 */ /* 0x000fe200078e00ff */
[----:B------:R-:W-:Y:S02]  /*05d0*/  CS2R R64, SRZ ;  /* 0x0000000000407805 */ /* 0x000fe4000001ff00 */
[----:B------:R-:W-:Y:S02]  /*05e0*/  CS2R R66, SRZ ;  /* 0x0000000000427805 */ /* 0x000fe4000001ff00 */
[----:B------:R-:W-:Y:S02]  /*05f0*/  CS2R R60, SRZ ;  /* 0x00000000003c7805 */ /* 0x000fe4000001ff00 */
[----:B------:R-:W-:Y:S02]  /*0600*/  CS2R R62, SRZ ;  /* 0x00000000003e7805 */ /* 0x000fe4000001ff00 */
[----:B------:R-:W-:-:S02]  /*0610*/  CS2R R56, SRZ ;  /* 0x0000000000387805 */ /* 0x000fc4000001ff00 */
[----:B------:R-:W-:Y:S02]  /*0620*/  CS2R R58, SRZ ;  /* 0x00000000003a7805 */ /* 0x000fe4000001ff00 */
        /* <DEDUP_REMOVED lines=10> */
[----:B------:R-:W-:Y:S01]  /*06d0*/  LOP3.LUT R125, R125, 0x40, RZ, 0xc0, !PT ;  /* 0x000000407d7d7812 */ /* 0x000fe200078ec0ff */
[----:B------:R-:W-:Y:S06]  /*06e0*/  BRA `(.L_x_1) ;  /* 0x00000074000c7947 */ /* 0x000fec0003800000 */
.L_x_0:
[----:B------:R-:W-:Y:S01]  /*06f0*/  IABS R0, R51 ;  /* 0x0000003300007213 */ /* 0x000fe20000000000 */
[----:B------:R-:W0:Y:S01]  /*0700*/  LDCU UR17, c[0x0][0x3a4] ;  /* 0x00007480ff1177ac */ /* 0x000e220008000800 */
[----:B------:R-:W-:Y:S01]  /*0710*/  LEA.HI R2, R24, R105, RZ, 0x1b ;  /* 0x0000006918027211 */ /* 0x000fe200078fd8ff */
[----:B------:R-:W-:Y:S01]  /*0720*/  IMAD.SHL.U32 R125, R124, 0x40, RZ ;  /* 0x000000407c7d7824 */ /* 0x000fe200078e00ff */
[----:B------:R-:W1:Y:S01]  /*0730*/  I2F.RP R3, R0 ;  /* 0x0000000000037306 */ /* 0x000e620000209400 */
[----:B------:R-:W-:Y:S01]  /*0740*/  IABS R87, R106 ;  /* 0x0000006a00577213 */ /* 0x000fe20000000000 */
[----:B------:R-:W2:Y:S01]  /*0750*/  LDCU UR5, c[0x0][0x3b0] ;  /* 0x00007600ff0577ac */ /* 0x000ea20008000800 */
[C---:B------:R-:W-:Y:S01]  /*0760*/  VIADD R6, R2.reuse, 0x7e ;  /* 0x0000007e02067836 */ /* 0x040fe20000000000 */
[----:B------:R-:W-:Y:S01]  /*0770*/  IABS R99, R2 ;  /* 0x0000000200637213 */ /* 0x000fe20000000000 */
[C---:B------:R-:W-:Y:S01]  /*0780*/  VIADD R7, R2.reuse, 0x7c ;  /* 0x0000007c02077836 */ /* 0x040fe20000000000 */
[----:B------:R-:W3:Y:S01]  /*0790*/  LDCU.128 UR8, c[0x0][0x380] ;  /* 0x00007000ff0877ac */ /* 0x000ee20008000c00 */
[C---:B------:R-:W-:Y:S01]  /*07a0*/  VIADD R8, R2.reuse, 0x7a ;  /* 0x0000007a02087836 */ /* 0x040fe20000000000 */
[----:B------:R-:W-:Y:S01]  /*07b0*/  IABS R10, R6 ;  /* 0x00000006000a7213 */ /* 0x000fe20000000000 */
[C---:B------:R-:W-:Y:S01]  /*07c0*/  VIADD R15, R2.reuse, 0x78 ;  /* 0x00000078020f7836 */ /* 0x040fe20000000000 */
[----:B------:R-:W-:Y:S01]  /*07d0*/  IABS R12, R7 ;  /* 0x00000007000c7213 */ /* 0x000fe20000000000 */
[C---:B------:R-:W-:Y:S01]  /*07e0*/  VIADD R16, R2.reuse, 0x76 ;  /* 0x0000007602107836 */ /* 0x040fe20000000000 */
[----:B------:R-:W-:Y:S01]  /*07f0*/  IABS R13, R8 ;  /* 0x00000008000d7213 */ /* 0x000fe20000000000 */
[----:B------:R-:W-:Y:S01]  /*0800*/  VIADD R19, R2, 0x6c ;  /* 0x0000006c02137836 */ /* 0x000fe20000000000 */
[----:B------:R-:W-:Y:S01]  /*0810*/  ISETP.GE.AND P1, PT, R6, RZ, PT ;  /* 0x000000ff0600720c */ /* 0x000fe20003f26270 */
[----:B-1----:R-:W1:Y:S01]  /*0820*/  MUFU.RCP R3, R3 ;  /* 0x0000000300037308 */ /* 0x002e620000001000 */
[----:B------:R-:W-:Y:S01]  /*0830*/  IABS R14, R16 ;  /* 0x00000010000e7213 */ /* 0x000fe20000000000 */
[----:B------:R-:W-:Y:S01]  /*0840*/  VIADD R21, R2, 0x68 ;  /* 0x0000006802157836 */ /* 0x000fe20000000000 */
[----:B------:R-:W-:Y:S01]  /*0850*/  ISETP.GE.AND P4, PT, R8, RZ, PT ;  /* 0x000000ff0800720c */ /* 0x000fe20003f86270 */
[C---:B------:R-:W-:Y:S01]  /*0860*/  VIADD R22, R2.reuse, 0x66 ;  /* 0x0000006602167836 */ /* 0x040fe20000000000 */
[----:B------:R-:W-:Y:S01]  /*0870*/  IABS R18, R19 ;  /* 0x0000001300127213 */ /* 0x000fe20000000000 */
[C---:B------:R-:W-:Y:S01]  /*0880*/  VIADD R23, R2.reuse, 0x64 ;  /* 0x0000006402177836 */ /* 0x040fe20000000000 */
[----:B------:R-:W4:Y:S01]  /*0890*/  LDCU UR73, c[0x0][0x3a8] ;  /* 0x00007500ff4977ac */ /* 0x000f220008000800 */
[----:B------:R-:W-:Y:S01]  /*08a0*/  VIADD R25, R2, 0x62 ;  /* 0x0000006202197836 */ /* 0x000fe20000000000 */
[----:B------:R-:W-:Y:S01]  /*08b0*/  LOP3.LUT R135, R124, 0x1f, RZ, 0xc0, !PT ;  /* 0x0000001f7c877812 */ /* 0x000fe200078ec0ff */
[C---:B------:R-:W-:Y:S01]  /*08c0*/  VIADD R28, R2.reuse, 0x5c ;  /* 0x0000005c021c7836 */ /* 0x040fe20000000000 */
[----:B------:R-:W-:Y:S01]  /*08d0*/  IABS R20, R23 ;  /* 0x0000001700147213 */ /* 0x000fe20000000000 */
[C---:B------:R-:W-:Y:S01]  /*08e0*/  VIADD R29, R2.reuse, 0x5a ;  /* 0x0000005a021d7836 */ /* 0x040fe20000000000 */
[----:B------:R-:W5:Y:S01]  /*08f0*/  LDCU UR74, c[0x0][0x3ac] ;  /* 0x00007580ff4a77ac */ /* 0x000f620008000800 */
[C---:B------:R-:W-:Y:S01]  /*0900*/  VIADD R30, R2.reuse, 0x58 ;  /* 0x00000058021e7836 */ /* 0x040fe20000000000 */
[----:B------:R-:W-:Y:S01]  /*0910*/  IABS R26, R28 ;  /* 0x0000001c001a7213 */ /* 0x000fe20000000000 */
[----:B------:R-:W-:Y:S01]  /*0920*/  VIADD R31, R2, 0x56 ;  /* 0x00000056021f7836 */ /* 0x000fe20000000000 */
[----:B------:R-:W-:Y:S01]  /*0930*/  IABS R27, R29 ;  /* 0x0000001d001b7213 */ /* 0x000fe20000000000 */
[----:B-1----:R-:W-:Y:S01]  /*0940*/  VIADD R4, R3, 0xffffffe ;  /* 0x0ffffffe03047836 */ /* 0x002fe20000000000 */
[----:B------:R-:W-:Y:S01]  /*0950*/  LOP3.LUT R124, R124, 0x4, RZ, 0xc0, !PT ;  /* 0x000000047c7c7812 */ /* 0x000fe200078ec0ff */
[C---:B------:R-:W-:Y:S01]  /*0960*/  VIADD R32, R2.reuse, 0x54 ;  /* 0x0000005402207836 */ /* 0x040fe20000000000 */
[----:B------:R-:W-:Y:S01]  /*0970*/  LOP3.LUT R125, R125, 0x40, RZ, 0xc0, !PT ;  /* 0x000000407d7d7812 */ /* 0x000fe200078ec0ff */
[----:B------:R1:W0:Y:S01]  /*0980*/  F2I.FTZ.U32.TRUNC.NTZ R5, R4 ;  /* 0x0000000400057305 */ /* 0x000222000021f000 */
[----:B------:R-:W-:-:S02]  /*0990*/  VIADD R33, R2, 0x52 ;  /* 0x0000005202217836 */ /* 0x000fc40000000000 */
[C---:B------:R-:W-:Y:S01]  /*09a0*/  VIADD R34, R2.reuse, 0x50 ;  /* 0x0000005002227836 */ /* 0x040fe20000000000 */
[----:B----4-:R-:W-:Y:S01]  /*09b0*/  USHF.L.U32 UR75, UR73, 0x5, URZ ;  /* 0x00000005494b7899 */ /* 0x010fe200080006ff */
[C---:B------:R-:W-:Y:S02]  /*09c0*/  VIADD R38, R2.reuse, 0x46 ;  /* 0x0000004602267836 */ /* 0x040fe40000000000 */
[C---:B------:R-:W-:Y:S02]  /*09d0*/  VIADD R39, R2.reuse, 0x44 ;  /* 0x0000004402277836 */ /* 0x040fe40000000000 */
[----:B-1----:R-:W-:Y:S01]  /*09e0*/  IMAD.MOV.U32 R4, RZ, RZ, RZ ;  /* 0x000000ffff047224 */ /* 0x002fe200078e00ff */
[----:B------:R-:W-:Y:S01]  /*09f0*/  IABS R35, R38 ;  /* 0x0000002600237213 */ /* 0x000fe20000000000 */
[C---:B------:R-:W-:Y:S01]  /*0a00*/  VIADD R41, R2.reuse, 0x42 ;  /* 0x0000004202297836 */ /* 0x040fe20000000000 */
[----:B------:R-:W-:Y:S01]  /*0a10*/  IABS R37, R39 ;  /* 0x0000002700257213 */ /* 0x000fe20000000000 */
[----:B------:R-:W-:Y:S01]  /*0a20*/  VIADD R42, R2, 0x40 ;  /* 0x00000040022a7836 */ /* 0x000fe20000000000 */
[----:B-----5:R-:W-:Y:S01]  /*0a30*/  USHF.L.U32 UR76, UR74, 0x5, URZ ;  /* 0x000000054a4c7899 */ /* 0x020fe200080006ff */
[----:B0-----:R-:W-:-:S02]  /*0a40*/  IMAD.MOV R9, RZ, RZ, -R5 ;  /* 0x000000ffff097224 */ /* 0x001fc400078e0a05 */
[C---:B------:R-:W-:Y:S02]  /*0a50*/  VIADD R43, R2.reuse, 0x3e ;  /* 0x0000003e022b7836 */ /* 0x040fe40000000000 */
[----:B------:R-:W-:Y:S02]  /*0a60*/  IMAD R9, R9, R0, RZ ;  /* 0x0000000009097224 */ /* 0x000fe400078e02ff */
[----:B------:R-:W-:Y:S02]  /*0a70*/  VIADD R44, R2, 0x3c ;  /* 0x0000003c022c7836 */ /* 0x000fe40000000000 */
[----:B------:R-:W-:-:S03]  /*0a80*/  IMAD.HI.U32 R3, R5, R9, R4 ;  /* 0x0000000905037227 */ /* 0x000fc600078e0004 */
[----:B------:R-:W-:Y:S01]  /*0a90*/  IABS R40, R44 ;  /* 0x0000002c00287213 */ /* 0x000fe20000000000 */
[----:B------:R-:W-:Y:S02]  /*0aa0*/  VIADD R47, R2, 0x38 ;  /* 0x00000038022f7836 */ /* 0x000fe40000000000 */
[----:B------:R-:W-:-:S04]  /*0ab0*/  IMAD.HI.U32 R4, R3, R10, RZ ;  /* 0x0000000a03047227 */ /* 0x000fc800078e00ff */
[----:B------:R-:W-:-:S04]  /*0ac0*/  IMAD.HI.U32 R5, R3, R12, RZ ;  /* 0x0000000c03057227 */ /* 0x000fc800078e00ff */
[----:B------:R-:W-:-:S04]  /*0ad0*/  IMAD.HI.U32 R9, R3, R13, RZ ;  /* 0x0000000d03097227 */ /* 0x000fc800078e00ff */
[----:B------:R-:W-:Y:S02]  /*0ae0*/  IMAD.MOV R11, RZ, RZ, -R4 ;  /* 0x000000ffff0b7224 */ /* 0x000fe400078e0a04 */
[----:B------:R-:W-:Y:S02]  /*0af0*/  IMAD.MOV R5, RZ, RZ, -R5 ;  /* 0x000000ffff057224 */ /* 0x000fe400078e0a05 */
[----:B------:R-:W-:Y:S02]  /*0b00*/  IMAD.MOV R9, RZ, RZ, -R9 ;  /* 0x000000ffff097224 */ /* 0x000fe400078e0a09 */
[C---:B------:R-:W-:Y:S02]  /*0b10*/  IMAD R4, R0.reuse, R11, R10 ;  /* 0x0000000b00047224 */ /* 0x040fe400078e020a */
[C---:B------:R-:W-:Y:S01]  /*0b20*/  IMAD R5, R0.reuse, R5, R12 ;  /* 0x0000000500057224 */ /* 0x040fe200078e020c */
[----:B------:R-:W-:Y:S01]  /*0b30*/  IABS R12, R15 ;  /* 0x0000000f000c7213 */ /* 0x000fe20000000000 */
[C---:B------:R-:W-:Y:S01]  /*0b40*/  IMAD R9, R0.reuse, R9, R13 ;  /* 0x0000000900097224 */ /* 0x040fe200078e020d */
[C---:B------:R-:W-:Y:S01]  /*0b50*/  ISETP.GT.U32.AND P0, PT, R0.reuse, R4, PT ;  /* 0x000000040000720c */ /* 0x040fe20003f04070 */
[----:B------:R-:W-:Y:S01]  /*0b60*/  IMAD.HI.U32 R11, R3, R14, RZ ;  /* 0x0000000e030b7227 */ /* 0x000fe200078e00ff */
[----:B------:R-:W-:-:S02]  /*0b70*/  ISETP.GT.U32.AND P2, PT, R0, R5, PT ;  /* 0x000000050000720c */ /* 0x000fc40003f44070 */
[----:B------:R-:W-:Y:S01]  /*0b80*/  ISETP.GT.U32.AND P3, PT, R0, R9, PT ;  /* 0x000000090000720c */ /* 0x000fe20003f64070 */
[----:B------:R-:W-:-:S04]  /*0b90*/  IMAD.HI.U32 R10, R3, R12, RZ ;  /* 0x0000000c030a7227 */ /* 0x000fc800078e00ff */
[----:B------:R-:W-:Y:S02]  /*0ba0*/  IMAD.MOV R13, RZ, RZ, -R10 ;  /* 0x000000ffff0d7224 */ /* 0x000fe400078e0a0a */
[----:B------:R-:W-:Y:S02]  /*0bb0*/  IMAD.MOV R11, RZ, RZ, -R11 ;  /* 0x000000ffff0b7224 */ /* 0x000fe400078e0a0b */
[--C-:B------:R-:W-:Y:S02]  /*0bc0*/  @!P0 IMAD.IADD R4, R4, 0x1, -R0.reuse ;  /* 0x0000000104048824 */ /* 0x100fe400078e0a00 */
[--C-:B------:R-:W-:Y:S01]  /*0bd0*/  @!P2 IMAD.IADD R5, R5, 0x1, -R0.reuse ;  /* 0x000000010505a824 */ /* 0x100fe200078e0a00 */
[----:B------:R-:W-:Y:S01]  /*0be0*/  ISETP.GE.AND P2, PT, R7, RZ, PT ;  /* 0x000000ff0700720c */ /* 0x000fe20003f46270 */
[----:B------:R-:W-:Y:S01]  /*0bf0*/  @!P3 IMAD.IADD R9, R9, 0x1, -R0 ;  /* 0x000000010909b824 */ /* 0x000fe200078e0a00 */
[C---:B------:R-:W-:Y:S01]  /*0c00*/  ISETP.GT.U32.AND P5, PT, R0.reuse, R4, PT ;  /* 0x000000040000720c */ /* 0x040fe20003fa4070 */
[C---:B------:R-:W-:Y:S01]  /*0c10*/  IMAD R7, R0.reuse, R13, R12 ;  /* 0x0000000d00077224 */ /* 0x040fe200078e020c */
[----:B------:R-:W-:Y:S01]  /*0c20*/  ISETP.GT.U32.AND P0, PT, R0, R5, PT ;  /* 0x000000050000720c */ /* 0x000fe20003f04070 */
[----:B------:R-:W-:Y:S01]  /*0c30*/  VIADD R12, R2, 0x74 ;  /* 0x00000074020c7836 */ /* 0x000fe20000000000 */
[C---:B------:R-:W-:Y:S01]  /*0c40*/  ISETP.GT.U32.AND P6, PT, R0.reuse, R9, PT ;  /* 0x000000090000720c */ /* 0x040fe20003fc4070 */
[C---:B------:R-:W-:Y:S01]  /*0c50*/  IMAD R11, R0.reuse, R11, R14 ;  /* 0x0000000b000b7224 */ /* 0x040fe200078e020e */
[----:B------:R-:W-:Y:S01]  /*0c60*/  ISETP.GT.U32.AND P3, PT, R0, R7, PT ;  /* 0x000000070000720c */ /* 0x000fe20003f64070 */
[C---:B------:R-:W-:Y:S01]  /*0c70*/  VIADD R14, R2.reuse, 0x72 ;  /* 0x00000072020e7836 */ /* 0x040fe20000000000 */
[----:B------:R-:W-:Y:S01]  /*0c80*/  IABS R13, R12 ;  /* 0x0000000c000d7213 */ /* 0x000fe20000000000 */
[----:B------:R-:W-:-:S02]  /*0c90*/  VIADD R48, R2, 0x36 ;  /* 0x0000003602307836 */ /* 0x000fc40000000000 */
[----:B------:R-:W-:Y:S01]  /*0ca0*/  VIADD R49, R2, 0x34 ;  /* 0x0000003402317836 */ /* 0x000fe20000000000 */
[----:B------:R-:W-:Y:S01]  /*0cb0*/  IABS R10, R14 ;  /* 0x0000000e000a7213 */ /* 0x000fe20000000000 */
[----:B------:R-:W-:-:S04]  /*0cc0*/  IMAD.HI.U32 R6, R3, R13, RZ ;  /* 0x0000000d03067227 */ /* 0x000fc800078e00ff */
[----:B------:R-:W-:Y:S01]  /*0cd0*/  @!P5 IMAD.IADD R4, R4, 0x1, -R0 ;  /* 0x000000010404d824 */ /* 0x000fe200078e0a00 */
[----:B------:R-:W-:Y:S01]  /*0ce0*/  ISETP.GT.U32.AND P5, PT, R0, R11, PT ;  /* 0x0000000b0000720c */ /* 0x000fe20003fa4070 */
[----:B------:R-:W-:Y:S02]  /*0cf0*/  IMAD.MOV R6, RZ, RZ, -R6 ;  /* 0x000000ffff067224 */ /* 0x000fe400078e0a06 */
[--C-:B------:R-:W-:Y:S01]  /*0d00*/  @!P6 IMAD.IADD R9, R9, 0x1, -R0.reuse ;  /* 0x000000010909e824 */ /* 0x100fe200078e0a00 */
[----:B------:R-:W-:Y:S01]  /*0d10*/  ISETP.GE.AND P6, PT, R16, RZ, PT ;  /* 0x000000ff1000720c */ /* 0x000fe20003fc6270 */
[----:B------:R-:W-:Y:S02]  /*0d20*/  IMAD R13, R0, R6, R13 ;  /* 0x00000006000d7224 */ /* 0x000fe400078e020d */
[----:B------:R-:W-:Y:S01]  /*0d30*/  @!P3 IMAD.IADD R7, R7, 0x1, -R0 ;  /* 0x000000010707b824 */ /* 0x000fe200078e0a00 */
[----:B------:R-:W-:Y:S01]  /*0d40*/  ISETP.GE.AND P3, PT, R12, RZ, PT ;  /* 0x000000ff0c00720c */ /* 0x000fe20003f66270 */
[----:B------:R-:W-:-:S02]  /*0d50*/  IMAD.MOV.U32 R6, RZ, RZ, R9 ;  /* 0x000000ffff067224 */ /* 0x000fc400078e0009 */
[----:B------:R-:W-:Y:S01]  /*0d60*/  @!P1 IMAD.MOV R4, RZ, RZ, -R4 ;  /* 0x000000ffff049224 */ /* 0x000fe200078e0a04 */
[C---:B------:R-:W-:Y:S01]  /*0d70*/  ISETP.GT.U32.AND P1, PT, R0.reuse, R7, PT ;  /* 0x000000070000720c */ /* 0x040fe20003f24070 */
[----:B------:R-:W-:Y:S01]  /*0d80*/  @!P4 IMAD.MOV R6, RZ, RZ, -R6 ;  /* 0x000000ffff06c224 */ /* 0x000fe200078e0a06 */
[----:B------:R-:W-:Y:S01]  /*0d90*/  ISETP.GT.U32.AND P4, PT, R0, R13, PT ;  /* 0x0000000d0000720c */ /* 0x000fe20003f84070 */
[----:B------:R-:W-:Y:S01]  /*0da0*/  @!P0 IMAD.IADD R5, R5, 0x1, -R0 ;  /* 0x0000000105058824 */ /* 0x000fe200078e0a00 */
[----:B------:R-:W-:Y:S01]  /*0db0*/  ISETP.GE.AND P0, PT, R15, RZ, PT ;  /* 0x000000ff0f00720c */ /* 0x000fe20003f06270 */
[----:B------:R-:W-:-:S04]  /*0dc0*/  IMAD.HI.U32 R8, R3, R10, RZ ;  /* 0x0000000a03087227 */ /* 0x000fc800078e00ff */
[----:B------:R-:W-:Y:S02]  /*0dd0*/  @!P5 IMAD.IADD R11, R11, 0x1, -R0 ;  /* 0x000000010b0bd824 */ /* 0x000fe400078e0a00 */
[----:B------:R-:W-:Y:S02]  /*0de0*/  IMAD.MOV R15, RZ, RZ, -R8 ;  /* 0x000000ffff0f7224 */ /* 0x000fe400078e0a08 */
[----:B------:R-:W-:Y:S01]  /*0df0*/  VIADD R8, R2, 0x70 ;  /* 0x0000007002087836 */ /* 0x000fe20000000000 */
[C---:B------:R-:W-:Y:S01]  /*0e00*/  ISETP.GT.U32.AND P5, PT, R0.reuse, R11, PT ;  /* 0x0000000b0000720c */ /* 0x040fe20003fa4070 */
[----:B------:R-:W-:Y:S02]  /*0e10*/  IMAD R10, R0, R15, R10 ;  /* 0x0000000f000a7224 */ /* 0x000fe400078e020a */
[----:B------:R-:W-:Y:S01]  /*0e20*/  VIADD R9, R2, 0x6e ;  /* 0x0000006e02097836 */ /* 0x000fe20000000000 */
[----:B------:R-:W-:Y:S01]  /*0e30*/  IABS R15, R8 ;  /* 0x00000008000f7213 */ /* 0x000fe20000000000 */
[--C-:B------:R-:W-:Y:S01]  /*0e40*/  @!P1 IMAD.IADD R7, R7, 0x1, -R0.reuse ;  /* 0x0000000107079824 */ /* 0x100fe200078e0a00 */
[----:B------:R-:W-:Y:S01]  /*0e50*/  ISETP.GE.AND P1, PT, R8, RZ, PT ;  /* 0x000000ff0800720c */ /* 0x000fe20003f26270 */
[----:B------:R-:W-:Y:S01]  /*0e60*/  @!P4 IMAD.IADD R13, R13, 0x1, -R0 ;  /* 0x000000010d0dc824 */ /* 0x000fe200078e0a00 */
[----:B------:R-:W-:Y:S01]  /*0e70*/  IABS R16, R9 ;  /* 0x0000000900107213 */ /* 0x000fe20000000000 */
[----:B------:R-:W-:Y:S01]  /*0e80*/  @!P0 IMAD.MOV R7, RZ, RZ, -R7 ;  /* 0x000000ffff078224 */ /* 0x000fe200078e0a07 */
[----:B------:R-:W-:Y:S01]  /*0e90*/  ISETP.GE.AND P0, PT, R9, RZ, PT ;  /* 0x000000ff0900720c */ /* 0x000fe20003f06270 */
[----:B------:R-:W-:Y:S01]  /*0ea0*/  IMAD.HI.U32 R9, R3, R15, RZ ;  /* 0x0000000f03097227 */ /* 0x000fe200078e00ff */
[----:B------:R-:W-:-:S03]  /*0eb0*/  ISETP.GT.U32.AND P4, PT, R0, R13, PT ;  /* 0x0000000d0000720c */ /* 0x000fc60003f84070 */
[--C-:B------:R-:W-:Y:S01]  /*0ec0*/  @!P5 IMAD.IADD R11, R11, 0x1, -R0.reuse ;  /* 0x000000010b0bd824 */ /* 0x100fe200078e0a00 */
[C---:B------:R-:W-:Y:S01]  /*0ed0*/  ISETP.GT.U32.AND P5, PT, R0.reuse, R10, PT ;  /* 0x0000000a0000720c */ /* 0x040fe20003fa4070 */
[----:B------:R-:W-:Y:S02]  /*0ee0*/  IMAD.MOV R9, RZ, RZ, -R9 ;  /* 0x000000ffff097224 */ /* 0x000fe400078e0a09 */
[----:B------:R-:W-:Y:S02]  /*0ef0*/  IMAD.MOV.U32 R8, RZ, RZ, R11 ;  /* 0x000000ffff087224 */ /* 0x000fe400078e000b */
[----:B------:R-:W-:Y:S02]  /*0f00*/  IMAD R11, R0, R9, R15 ;  /* 0x00000009000b7224 */ /* 0x000fe400078e020f */
[----:B------:R-:W-:Y:S01]  /*0f10*/  @!P2 IMAD.MOV R5, RZ, RZ, -R5 ;  /* 0x000000ffff05a224 */ /* 0x000fe200078e0a05 */
[----:B------:R-:W-:Y:S01]  /*0f20*/  ISETP.GE.AND P2, PT, R14, RZ, PT ;  /* 0x000000ff0e00720c */ /* 0x000fe20003f46270 */
[----:B------:R-:W-:Y:S01]  /*0f30*/  @!P4 IMAD.IADD R13, R13, 0x1, -R0 ;  /* 0x000000010d0dc824 */ /* 0x000fe200078e0a00 */
[----:B------:R-:W-:Y:S01]  /*0f40*/  ISETP.GT.U32.AND P4, PT, R0, R11, PT ;  /* 0x0000000b0000720c */ /* 0x000fe20003f84070 */
[----:B------:R-:W-:-:S04]  /*0f50*/  IMAD.HI.U32 R14, R3, R18, RZ ;  /* 0x00000012030e7227 */ /* 0x000fc800078e00ff */
[----:B------:R-:W-:Y:S02]  /*0f60*/  IMAD.MOV R15, RZ, RZ, -R14 ;  /* 0x000000ffff0f7224 */ /* 0x000fe400078e0a0e */
[----:B------:R-:W-:-:S04]  /*0f70*/  IMAD.HI.U32 R12, R3, R16, RZ ;  /* 0x00000010030c7227 */ /* 0x000fc800078e00ff */
[----:B------:R-:W-:Y:S02]  /*0f80*/  IMAD R15, R0, R15, R18 ;  /* 0x0000000f000f7224 */ /* 0x000fe400078e0212 */
[----:B------:R-:W-:Y:S02]  /*0f90*/  IMAD.MOV R17, RZ, RZ, -R12 ;  /* 0x000000ffff117224 */ /* 0x000fe400078e0a0c */
[--C-:B------:R-:W-:Y:S02]  /*0fa0*/  @!P5 IMAD.IADD R10, R10, 0x1, -R0.reuse ;  /* 0x000000010a0ad824 */ /* 0x100fe400078e0a00 */
[----:B------:R-:W-:Y:S01]  /*0fb0*/  @!P4 IMAD.IADD R11, R11, 0x1, -R0 ;  /* 0x000000010b0bc824 */ /* 0x000fe200078e0a00 */
[C---:B------:R-:W-:Y:S01]  /*0fc0*/  ISETP.GT.U32.AND P4, PT, R0.reuse, R15, PT ;  /* 0x0000000f0000720c */ /* 0x040fe20003f84070 */
[C---:B------:R-:W-:Y:S01]  /*0fd0*/  IMAD R12, R0.reuse, R17, R16 ;  /* 0x00000011000c7224 */ /* 0x040fe200078e0210 */
[----:B------:R-:W-:Y:S01]  /*0fe0*/  ISETP.GT.U32.AND P5, PT, R0, R10, PT ;  /* 0x0000000a0000720c */ /* 0x000fe20003fa4070 */
[----:B------:R-:W-:Y:S01]  /*0ff0*/  VIADD R16, R2, 0x6a ;  /* 0x0000006a02107836 */ /* 0x000fe20000000000 */
[----:B------:R-:W-:Y:S01]  /*1000*/  IABS R17, R21 ;  /* 0x0000001500117213 */ /* 0x000fe20000000000 */
[----:B------:R-:W-:-:S02]  /*1010*/  IMAD.MOV.U32 R9, RZ, RZ, R13 ;  /* 0x000000ffff097224 */ /* 0x000fc400078e000d */
[----:B------:R-:W-:Y:S01]  /*1020*/  @!P6 IMAD.MOV R8, RZ, RZ, -R8 ;  /* 0x000000ffff08e224 */ /* 0x000fe200078e0a08 */
[----:B------:R-:W-:Y:S01]  /*1030*/  IABS R14, R16 ;  /* 0x00000010000e7213 */ /* 0x000fe20000000000 */
[----:B------:R-:W-:Y:S01]  /*1040*/  @!P3 IMAD.MOV R9, RZ, RZ, -R9 ;  /* 0x000000ffff09b224 */ /* 0x000fe200078e0a09 */
[----:B------:R-:W-:Y:S01]  /*1050*/  ISETP.GE.AND P6, PT, R19, RZ, PT ;  /* 0x000000ff1300720c */ /* 0x000fe20003fc6270 */
[C---:B------:R-:W-:Y:S01]  /*1060*/  IMAD.HI.U32 R18, R3.reuse, R20, RZ ;  /* 0x0000001403127227 */ /* 0x040fe200078e00ff */
[----:B------:R-:W-:Y:S02]  /*1070*/  IABS R19, R22 ;  /* 0x0000001600137213 */ /* 0x000fe40000000000 */
[----:B------:R-:W-:Y:S01]  /*1080*/  ISETP.GT.U32.AND P3, PT, R0, R11, PT ;  /* 0x0000000b0000720c */ /* 0x000fe20003f64070 */
[----:B------:R-:W-:-:S04]  /*1090*/  IMAD.HI.U32 R13, R3, R14, RZ ;  /* 0x0000000e030d7227 */ /* 0x000fc800078e00ff */
[--C-:B------:R-:W-:Y:S02]  /*10a0*/  @!P4 IMAD.IADD R15, R15, 0x1, -R0.reuse ;  /* 0x000000010f0fc824 */ /* 0x100fe400078e0a00 */
[----:B------:R-:W-:Y:S01]  /*10b0*/  @!P5 IMAD.IADD R10, R10, 0x1, -R0 ;  /* 0x000000010a0ad824 */ /* 0x000fe200078e0a00 */
[C---:B------:R-:W-:Y:S01]  /*10c0*/  ISETP.GT.U32.AND P5, PT, R0.reuse, R12, PT ;  /* 0x0000000c0000720c */ /* 0x040fe20003fa4070 */
[----:B------:R-:W-:Y:S01]  /*10d0*/  IMAD.MOV R13, RZ, RZ, -R13 ;  /* 0x000000ffff0d7224 */ /* 0x000fe200078e0a0d */
[----:B------:R-:W-:Y:S01]  /*10e0*/  ISETP.GT.U32.AND P4, PT, R0, R15, PT ;  /* 0x0000000f0000720c */ /* 0x000fe20003f84070 */
[----:B------:R-:W-:Y:S01]  /*10f0*/  @!P2 IMAD.MOV R10, RZ, RZ, -R10 ;  /* 0x000000ffff0aa224 */ /* 0x000fe200078e0a0a */
[----:B------:R-:W-:Y:S01]  /*1100*/  ISETP.GE.AND P2, PT, R16, RZ, PT ;  /* 0x000000ff1000720c */ /* 0x000fe20003f46270 */
[----:B------:R-:W-:Y:S02]  /*1110*/  IMAD R14, R0, R13, R14 ;  /* 0x0000000d000e7224 */ /* 0x000fe400078e020e */
[----:B------:R-:W-:-:S04]  /*1120*/  IMAD.HI.U32 R13, R3, R17, RZ ;  /* 0x00000011030d7227 */ /* 0x000fc800078e00ff */
[----:B------:R-:W-:-:S04]  /*1130*/  IMAD.HI.U32 R16, R3, R19, RZ ;  /* 0x0000001303107227 */ /* 0x000fc800078e00ff */
[----:B------:R-:W-:Y:S02]  /*1140*/  IMAD.MOV R13, RZ, RZ, -R13 ;  /* 0x000000ffff0d7224 */ /* 0x000fe400078e0a0d */
[----:B------:R-:W-:Y:S02]  /*1150*/  IMAD.MOV R16, RZ, RZ, -R16 ;  /* 0x000000ffff107224 */ /* 0x000fe400078e0a10 */
[----:B------:R-:W-:Y:S02]  /*1160*/  IMAD R17, R0, R13, R17 ;  /* 0x0000000d00117224 */ /* 0x000fe400078e0211 */
[----:B------:R-:W-:Y:S02]  /*1170*/  @!P5 IMAD.IADD R12, R12, 0x1, -R0 ;  /* 0x000000010c0cd824 */ /* 0x000fe400078e0a00 */
[----:B------:R-:W-:Y:S01]  /*1180*/  IMAD.MOV R13, RZ, RZ, -R18 ;  /* 0x000000ffff0d7224 */ /* 0x000fe200078e0a12 */
[----:B------:R-:W-:Y:S01]  /*1190*/  IABS R18, R25 ;  /* 0x0000001900127213 */ /* 0x000fe20000000000 */
[--C-:B------:R-:W-:Y:S01]  /*11a0*/  @!P3 IMAD.IADD R11, R11, 0x1, -R0.reuse ;  /* 0x000000010b0bb824 */ /* 0x100fe200078e0a00 */
[C---:B------:R-:W-:Y:S01]  /*11b0*/  ISETP.GT.U32.AND P3, PT, R0.reuse, R14, PT ;  /* 0x0000000e0000720c */ /* 0x040fe20003f64070 */
[C---:B------:R-:W-:Y:S01]  /*11c0*/  IMAD R16, R0.reuse, R16, R19 ;  /* 0x0000001000107224 */ /* 0x040fe200078e0213 */
[----:B------:R-:W-:Y:S01]  /*11d0*/  ISETP.GT.U32.AND P5, PT, R0, R12, PT ;  /* 0x0000000c0000720c */ /* 0x000fe20003fa4070 */
[----:B------:R-:W-:-:S02]  /*11e0*/  @!P4 IMAD.IADD R15, R15, 0x1, -R0 ;  /* 0x000000010f0fc824 */ /* 0x000fc400078e0a00 */
[C---:B------:R-:W-:Y:S01]  /*11f0*/  IMAD R19, R0.reuse, R13, R20 ;  /* 0x0000000d00137224 */ /* 0x040fe200078e0214 */
[C---:B------:R-:W-:Y:S01]  /*1200*/  ISETP.GT.U32.AND P4, PT, R0.reuse, R16, PT ;  /* 0x000000100000720c */ /* 0x040fe20003f84070 */
[----:B------:R-:W-:Y:S02]  /*1210*/  IMAD.MOV.U32 R13, RZ, RZ, R15 ;  /* 0x000000ffff0d7224 */ /* 0x000fe400078e000f */
[----:B------:R-:W-:Y:S01]  /*1220*/  @!P1 IMAD.MOV R11, RZ, RZ, -R11 ;  /* 0x000000ffff0b9224 */ /* 0x000fe200078e0a0b */
[C---:B------:R-:W-:Y:S01]  /*1230*/  ISETP.GT.U32.AND P1, PT, R0.reuse, R17, PT ;  /* 0x000000110000720c */ /* 0x040fe20003f24070 */
[----:B------:R-:W-:Y:S01]  /*1240*/  @!P6 IMAD.MOV R13, RZ, RZ, -R13 ;  /* 0x000000ffff0de224 */ /* 0x000fe200078e0a0d */
[----:B------:R-:W-:Y:S01]  /*1250*/  ISETP.GT.U32.AND P6, PT, R0, R19, PT ;  /* 0x000000130000720c */ /* 0x000fe20003fc4070 */
[----:B------:R-:W-:Y:S02]  /*1260*/  @!P3 IMAD.IADD R14, R14, 0x1, -R0 ;  /* 0x000000010e0eb824 */ /* 0x000fe400078e0a00 */
[----:B------:R-:W-:-:S02]  /*1270*/  VIADD R20, R2, 0x60 ;  /* 0x0000006002147836 */ /* 0x000fc40000000000 */
[----:B------:R-:W-:Y:S01]  /*1280*/  IMAD.HI.U32 R15, R3, R18, RZ ;  /* 0x00000012030f7227 */ /* 0x000fe200078e00ff */
[----:B------:R-:W-:-:S03]  /*1290*/  ISETP.GT.U32.AND P3, PT, R0, R14, PT ;  /* 0x0000000e0000720c */ /* 0x000fc60003f64070 */
[--C-:B------:R-:W-:Y:S01]  /*12a0*/  @!P5 IMAD.IADD R12, R12, 0x1, -R0.reuse ;  /* 0x000000010c0cd824 */ /* 0x100fe200078e0a00 */
[----:B------:R-:W-:Y:S01]  /*12b0*/  ISETP.GE.AND P5, PT, R21, RZ, PT ;  /* 0x000000ff1500720c */ /* 0x000fe20003fa6270 */
[--C-:B------:R-:W-:Y:S01]  /*12c0*/  @!P4 IMAD.IADD R16, R16, 0x1, -R0.reuse ;  /* 0x000000011010c824 */ /* 0x100fe200078e0a00 */
[----:B------:R-:W-:Y:S01]  /*12d0*/  IABS R21, R20 ;  /* 0x0000001400157213 */ /* 0x000fe20000000000 */
[----:B------:R-:W-:Y:S02]  /*12e0*/  IMAD.MOV R15, RZ, RZ, -R15 ;  /* 0x000000ffff0f7224 */ /* 0x000fe400078e0a0f */
[--C-:B------:R-:W-:Y:S01]  /*12f0*/  @!P1 IMAD.IADD R17, R17, 0x1, -R0.reuse ;  /* 0x0000000111119824 */ /* 0x100fe200078e0a00 */
[----:B------:R-:W-:Y:S01]  /*1300*/  ISETP.GE.AND P1, PT, R25, RZ, PT ;  /* 0x000000ff1900720c */ /* 0x000fe20003f26270 */
[----:B------:R-:W-:Y:S01]  /*1310*/  @!P6 IMAD.IADD R19, R19, 0x1, -R0 ;  /* 0x000000011313e824 */ /* 0x000fe200078e0a00 */
[C---:B------:R-:W-:Y:S01]  /*1320*/  ISETP.GT.U32.AND P6, PT, R0.reuse, R16, PT ;  /* 0x000000100000720c */ /* 0x040fe20003fc4070 */
[C---:B------:R-:W-:Y:S01]  /*1330*/  IMAD R18, R0.reuse, R15, R18 ;  /* 0x0000000f00127224 */ /* 0x040fe200078e0212 */
[----:B------:R-:W-:Y:S01]  /*1340*/  ISETP.GT.U32.AND P4, PT, R0, R17, PT ;  /* 0x000000110000720c */ /* 0x000fe20003f84070 */
[----:B------:R-:W-:-:S04]  /*1350*/  IMAD.HI.U32 R15, R3, R21, RZ ;  /* 0x00000015030f7227 */ /* 0x000fc800078e00ff */
[----:B------:R-:W-:Y:S02]  /*1360*/  IMAD.MOV R15, RZ, RZ, -R15 ;  /* 0x000000ffff0f7224 */ /* 0x000fe400078e0a0f */
[----:B------:R-:W-:Y:S01]  /*1370*/  @!P3 IMAD.IADD R14, R14, 0x1, -R0 ;  /* 0x000000010e0eb824 */ /* 0x000fe200078e0a00 */
[----:B------:R-:W-:Y:S01]  /*1380*/  ISETP.GE.AND P3, PT, R23, RZ, PT ;  /* 0x000000ff1700720c */ /* 0x000fe20003f66270 */
[C---:B------:R-:W-:Y:S02]  /*1390*/  IMAD R21, R0.reuse, R15, R21 ;  /* 0x0000000f00157224 */ /* 0x040fe400078e0215 */
[----:B------:R-:W-:Y:S01]  /*13a0*/  @!P2 IMAD.MOV R14, RZ, RZ, -R14 ;  /* 0x000000ffff0ea224 */ /* 0x000fe200078e0a0e */
[----:B------:R-:W-:Y:S01]  /*13b0*/  ISETP.GT.U32.AND P2, PT, R0, R19, PT ;  /* 0x000000130000720c */ /* 0x000fe20003f44070 */
[--C-:B------:R-:W-:Y:S01]  /*13c0*/  @!P6 IMAD.IADD R16, R16, 0x1, -R0.reuse ;  /* 0x000000011010e824 */ /* 0x100fe200078e0a00 */
[C---:B------:R-:W-:Y:S01]  /*13d0*/  ISETP.GT.U32.AND P6, PT, R0.reuse, R21, PT ;  /* 0x000000150000720c */ /* 0x040fe20003fc4070 */
[----:B------:R-:W-:Y:S01]  /*13e0*/  @!P4 IMAD.IADD R17, R17, 0x1, -R0 ;  /* 0x000000011111c824 */ /* 0x000fe200078e0a00 */
[----:B------:R-:W-:Y:S01]  /*13f0*/  ISETP.GT.U32.AND P4, PT, R0, R18, PT ;  /* 0x000000120000720c */ /* 0x000fe20003f84070 */
[----:B------:R-:W-:-:S02]  /*1400*/  VIADD R23, R2, 0x5e ;  /* 0x0000005e02177836 */ /* 0x000fc40000000000 */
[----:B------:R-:W-:Y:S01]  /*1410*/  @!P0 IMAD.MOV R12, RZ, RZ, -R12 ;  /* 0x000000ffff0c8224 */ /* 0x000fe200078e0a0c */
[----:B------:R-:W-:Y:S01]  /*1420*/  ISETP.GE.AND P0, PT, R22, RZ, PT ;  /* 0x000000ff1600720c */ /* 0x000fe20003f06270 */
[----:B------:R-:W-:Y:S01]  /*1430*/  IMAD.MOV.U32 R15, RZ, RZ, R17 ;  /* 0x000000ffff0f7224 */ /* 0x000fe200078e0011 */
[----:B------:R-:W-:Y:S01]  /*1440*/  IABS R25, R23 ;  /* 0x0000001700197213 */ /* 0x000fe20000000000 */
[----:B------:R-:W-:-:S04]  /*1450*/  IMAD.HI.U32 R22, R3, R26, RZ ;  /* 0x0000001a03167227 */ /* 0x000fc800078e00ff */
[--C-:B------:R-:W-:Y:S01]  /*1460*/  @!P2 IMAD.IADD R19, R19, 0x1, -R0.reuse ;  /* 0x000000011313a824 */ /* 0x100fe200078e0a00 */
[----:B------:R-:W-:Y:S01]  /*1470*/  ISETP.GE.AND P2, PT, R20, RZ, PT ;  /* 0x000000ff1400720c */ /* 0x000fe20003f46270 */
[----:B------:R-:W-:Y:S02]  /*1480*/  @!P6 IMAD.IADD R21, R21, 0x1, -R0 ;  /* 0x000000011515e824 */ /* 0x000fe400078e0a00 */
[----:B------:R-:W-:-:S04]  /*1490*/  IMAD.HI.U32 R20, R3, R25, RZ ;  /* 0x0000001903147227 */ /* 0x000fc800078e00ff */
[----:B------:R-:W-:Y:S01]  /*14a0*/  @!P4 IMAD.IADD R18, R18, 0x1, -R0 ;  /* 0x000000011212c824 */ /* 0x000fe200078e0a00 */
[----:B------:R-:W-:Y:S01]  /*14b0*/  ISETP.GE.AND P4, PT, R23, RZ, PT ;  /* 0x000000ff1700720c */ /* 0x000fe20003f86270 */
[----:B------:R-:W-:-:S03]  /*14c0*/  IMAD.HI.U32 R23, R3, R27, RZ ;  /* 0x0000001b03177227 */ /* 0x000fc600078e00ff */
[C---:B------:R-:W-:Y:S01]  /*14d0*/  ISETP.GT.U32.AND P6, PT, R0.reuse, R18, PT ;  /* 0x000000120000720c */ /* 0x040fe20003fc4070 */
[----:B------:R-:W-:Y:S01]  /*14e0*/  @!P5 IMAD.MOV R15, RZ, RZ, -R15 ;  /* 0x000000ffff0fd224 */ /* 0x000fe200078e0a0f */
[C---:B------:R-:W-:Y:S01]  /*14f0*/  ISETP.GT.U32.AND P5, PT, R0.reuse, R21, PT ;  /* 0x000000150000720c */ /* 0x040fe20003fa4070 */
[----:B------:R-:W-:Y:S02]  /*1500*/  IMAD.MOV R17, RZ, RZ, -R22 ;  /* 0x000000ffff117224 */ /* 0x000fe400078e0a16 */
[----:B------:R-:W-:Y:S02]  /*1510*/  IMAD.MOV R20, RZ, RZ, -R20 ;  /* 0x000000ffff147224 */ /* 0x000fe400078e0a14 */
[----:B------:R-:W-:Y:S02]  /*1520*/  IMAD.MOV R22, RZ, RZ, -R23 ;  /* 0x000000ffff167224 */ /* 0x000fe400078e0a17 */
[C---:B------:R-:W-:Y:S02]  /*1530*/  IMAD R23, R0.reuse, R17, R26 ;  /* 0x0000001100177224 */ /* 0x040fe400078e021a */
[----:B------:R-:W-:Y:S01]  /*1540*/  IMAD R20, R0, R20, R25 ;  /* 0x0000001400147224 */ /* 0x000fe200078e0219 */
[----:B------:R-:W-:Y:S01]  /*1550*/  IABS R25, R30 ;  /* 0x0000001e00197213 */ /* 0x000fe20000000000 */
[----:B------:R-:W-:-:S02]  /*1560*/  IMAD.MOV.U32 R17, RZ, RZ, R19 ;  /* 0x000000ffff117224 */ /* 0x000fc400078e0013 */
[----:B------:R-:W-:Y:S01]  /*1570*/  @!P0 IMAD.MOV R16, RZ, RZ, -R16 ;  /* 0x000000ffff108224 */ /* 0x000fe200078e0a10 */
[C---:B------:R-:W-:Y:S01]  /*1580*/  ISETP.GT.U32.AND P0, PT, R0.reuse, R20, PT ;  /* 0x000000140000720c */ /* 0x040fe20003f04070 */
[C---:B------:R-:W-:Y:S01]  /*1590*/  IMAD R22, R0.reuse, R22, R27 ;  /* 0x0000001600167224 */ /* 0x040fe200078e021b */
[----:B------:R-:W-:Y:S01]  /*15a0*/  IABS R27, R31 ;  /* 0x0000001f001b7213 */ /* 0x000fe20000000000 */
[----:B------:R-:W-:Y:S01]  /*15b0*/  @!P3 IMAD.MOV R17, RZ, RZ, -R17 ;  /* 0x000000ffff11b224 */ /* 0x000fe200078e0a11 */
[C---:B------:R-:W-:Y:S01]  /*15c0*/  ISETP.GT.U32.AND P3, PT, R0.reuse, R23, PT ;  /* 0x000000170000720c */ /* 0x040fe20003f64070 */
[----:B------:R-:W-:Y:S01]  /*15d0*/  @!P5 IMAD.IADD R21, R21, 0x1, -R0 ;  /* 0x000000011515d824 */ /* 0x000fe200078e0a00 */
[----:B------:R-:W-:Y:S01]  /*15e0*/  ISETP.GT.U32.AND P5, PT, R0, R22, PT ;  /* 0x000000160000720c */ /* 0x000fe20003fa4070 */
[----:B------:R-:W-:-:S04]  /*15f0*/  IMAD.HI.U32 R19, R3, R25, RZ ;  /* 0x0000001903137227 */ /* 0x000fc800078e00ff */
[----:B------:R-:W-:Y:S02]  /*1600*/  IMAD.MOV R26, RZ, RZ, -R19 ;  /* 0x000000ffff1a7224 */ /* 0x000fe400078e0a13 */
[----:B------:R-:W-:Y:S01]  /*1610*/  @!P0 IMAD.IADD R20, R20, 0x1, -R0 ;  /* 0x0000000114148824 */ /* 0x000fe200078e0a00 */
[----:B------:R-:W-:Y:S01]  /*1620*/  ISETP.GE.AND P0, PT, R29, RZ, PT ;  /* 0x000000ff1d00720c */ /* 0x000fe20003f06270 */
[----:B------:R-:W-:Y:S01]  /*1630*/  IMAD.HI.U32 R19, R3, R27, RZ ;  /* 0x0000001b03137227 */ /* 0x000fe200078e00ff */
[----:B------:R-:W-:-:S03]  /*1640*/  IABS R29, R33 ;  /* 0x00000021001d7213 */ /* 0x000fc60000000000 */
[--C-:B------:R-:W-:Y:S01]  /*1650*/  @!P3 IMAD.IADD R23, R23, 0x1, -R0.reuse ;  /* 0x000000011717b824 */ /* 0x100fe200078e0a00 */
[----:B------:R-:W-:Y:S01]  /*1660*/  ISETP.GT.U32.AND P3, PT, R0, R20, PT ;  /* 0x000000140000720c */ /* 0x000fe20003f64070 */
[--C-:B------:R-:W-:Y:S02]  /*1670*/  @!P5 IMAD.IADD R22, R22, 0x1, -R0.reuse ;  /* 0x000000011616d824 */ /* 0x100fe400078e0a00 */
[----:B------:R-:W-:Y:S01]  /*1680*/  IMAD.MOV R19, RZ, RZ, -R19 ;  /* 0x000000ffff137224 */ /* 0x000fe200078e0a13 */
[C---:B------:R-:W-:Y:S01]  /*1690*/  ISETP.GT.U32.AND P5, PT, R0.reuse, R23, PT ;  /* 0x000000170000720c */ /* 0x040fe20003fa4070 */
[C---:B------:R-:W-:Y:S01]  /*16a0*/  IMAD R25, R0.reuse, R26, R25 ;  /* 0x0000001a00197224 */ /* 0x040fe200078e0219 */
[----:B------:R-:W-:Y:S01]  /*16b0*/  IABS R26, R32 ;  /* 0x00000020001a7213 */ /* 0x000fe20000000000 */
[----:B------:R-:W-:Y:S02]  /*16c0*/  IMAD R27, R0, R19, R27 ;  /* 0x00000013001b7224 */ /* 0x000fe400078e021b */
[----:B------:R-:W-:Y:S01]  /*16d0*/  @!P6 IMAD.IADD R18, R18, 0x1, -R0 ;  /* 0x000000011212e824 */ /* 0x000fe200078e0a00 */
[----:B------:R-:W-:Y:S01]  /*16e0*/  ISETP.GE.AND P6, PT, R28, RZ, PT ;  /* 0x000000ff1c00720c */ /* 0x000fe20003fc6270 */
[----:B------:R-:W-:-:S04]  /*16f0*/  IMAD.HI.U32 R19, R3, R26, RZ ;  /* 0x0000001a03137227 */ /* 0x000fc800078e00ff */
[--C-:B------:R-:W-:Y:S01]  /*1700*/  @!P3 IMAD.IADD R20, R20, 0x1, -R0.reuse ;  /* 0x000000011414b824 */ /* 0x100fe200078e0a00 */
[C---:B------:R-:W-:Y:S01]  /*1710*/  ISETP.GT.U32.AND P3, PT, R0.reuse, R25, PT ;  /* 0x000000190000720c */ /* 0x040fe20003f64070 */
[----:B------:R-:W-:Y:S01]  /*1720*/  @!P5 IMAD.IADD R23, R23, 0x1, -R0 ;  /* 0x000000011717d824 */ /* 0x000fe200078e0a00 */
[C---:B------:R-:W-:Y:S01]  /*1730*/  ISETP.GT.U32.AND P5, PT, R0.reuse, R27, PT ;  /* 0x0000001b0000720c */ /* 0x040fe20003fa4070 */
[----:B------:R-:W-:Y:S01]  /*1740*/  @!P1 IMAD.MOV R18, RZ, RZ, -R18 ;  /* 0x000000ffff129224 */ /* 0x000fe200078e0a12 */
[----:B------:R-:W-:Y:S01]  /*1750*/  ISETP.GT.U32.AND P1, PT, R0, R22, PT ;  /* 0x000000160000720c */ /* 0x000fe20003f24070 */
[----:B------:R-:W-:Y:S02]  /*1760*/  IMAD.MOV R19, RZ, RZ, -R19 ;  /* 0x000000ffff137224 */ /* 0x000fe400078e0a13 */
[----:B------:R-:W-:-:S04]  /*1770*/  IMAD.HI.U32 R28, R3, R29, RZ ;  /* 0x0000001d031c7227 */ /* 0x000fc800078e00ff */
[C---:B------:R-:W-:Y:S02]  /*1780*/  IMAD R26, R0.reuse, R19, R26 ;  /* 0x00000013001a7224 */ /* 0x040fe400078e021a */
[--C-:B------:R-:W-:Y:S01]  /*1790*/  @!P3 IMAD.IADD R25, R25, 0x1, -R0.reuse ;  /* 0x000000011919b824 */ /* 0x100fe200078e0a00 */
[----:B------:R-:W-:Y:S01]  /*17a0*/  ISETP.GE.AND P3, PT, R31, RZ, PT ;  /* 0x000000ff1f00720c */ /* 0x000fe20003f66270 */
[----:B------:R-:W-:Y:S02]  /*17b0*/  IMAD.MOV.U32 R19, RZ, RZ, R21 ;  /* 0x000000ffff137224 */ /* 0x000fe400078e0015 */
[--C-:B------:R-:W-:Y:S01]  /*17c0*/  @!P5 IMAD.IADD R27, R27, 0x1, -R0.reuse ;  /* 0x000000011b1bd824 */ /* 0x100fe200078e0a00 */
[----:B------:R-:W-:Y:S01]  /*17d0*/  ISETP.GT.U32.AND P5, PT, R0, R25, PT ;  /* 0x000000190000720c */ /* 0x000fe20003fa4070 */
[----:B------:R-:W-:Y:S02]  /*17e0*/  @!P2 IMAD.MOV R19, RZ, RZ, -R19 ;  /* 0x000000ffff13a224 */ /* 0x000fe400078e0a13 */
[----:B------:R-:W-:Y:S01]  /*17f0*/  @!P1 IMAD.IADD R22, R22, 0x1, -R0 ;  /* 0x0000000116169824 */ /* 0x000fe200078e0a00 */
[----:B------:R-:W-:Y:S01]  /*1800*/  ISETP.GT.U32.AND P2, PT, R0, R27, PT ;  /* 0x0000001b0000720c */ /* 0x000fe20003f44070 */
[----:B------:R-:W-:Y:S01]  /*1810*/  IMAD.MOV R28, RZ, RZ, -R28 ;  /* 0x000000ffff1c7224 */ /* 0x000fe200078e0a1c */
[----:B------:R-:W-:Y:S01]  /*1820*/  ISETP.GE.AND P1, PT, R30, RZ, PT ;  /* 0x000000ff1e00720c */ /* 0x000fe20003f26270 */
[----:B------:R-:W-:Y:S01]  /*1830*/  @!P4 IMAD.MOV R20, RZ, RZ, -R20 ;  /* 0x000000ffff14c224 */ /* 0x000fe200078e0a14 */
[----:B------:R-:W-:Y:S01]  /*1840*/  IABS R30, R34 ;  /* 0x00000022001e7213 */ /* 0x000fe20000000000 */
[----:B------:R-:W-:Y:S01]  /*1850*/  IMAD.MOV.U32 R21, RZ, RZ, R23 ;  /* 0x000000ffff157224 */ /* 0x000fe200078e0017 */
[C---:B------:R-:W-:Y:S01]  /*1860*/  ISETP.GT.U32.AND P4, PT, R0.reuse, R26, PT ;  /* 0x0000001a0000720c */ /* 0x040fe20003f84070 */
[----:B------:R-:W-:-:S02]  /*1870*/  IMAD R29, R0, R28, R29 ;  /* 0x0000001c001d7224 */ /* 0x000fc400078e021d */
[----:B------:R-:W-:-:S04]  /*1880*/  IMAD.HI.U32 R23, R3, R30, RZ ;  /* 0x0000001e03177227 */ /* 0x000fc800078e00ff */
[----:B------:R-:W-:Y:S02]  /*1890*/  IMAD.MOV R23, RZ, RZ, -R23 ;  /* 0x000000ffff177224 */ /* 0x000fe400078e0a17 */
[--C-:B------:R-:W-:Y:S01]  /*18a0*/  @!P5 IMAD.IADD R25, R25, 0x1, -R0.reuse ;  /* 0x000000011919d824 */ /* 0x100fe200078e0a00 */
[----:B------:R-:W-:Y:S01]  /*18b0*/  ISETP.GE.AND P5, PT, R34, RZ, PT ;  /* 0x000000ff2200720c */ /* 0x000fe20003fa6270 */
[----:B------:R-:W-:Y:S01]  /*18c0*/  @!P2 IMAD.IADD R27, R27, 0x1, -R0 ;  /* 0x000000011b1ba824 */ /* 0x000fe200078e0a00 */
[C---:B------:R-:W-:Y:S01]  /*18d0*/  ISETP.GT.U32.AND P2, PT, R0.reuse, R29, PT ;  /* 0x0000001d0000720c */ /* 0x040fe20003f44070 */
[----:B------:R-:W-:Y:S02]  /*18e0*/  IMAD R28, R0, R23, R30 ;  /* 0x00000017001c7224 */ /* 0x000fe400078e021e */
[----:B------:R-:W-:Y:S02]  /*18f0*/  IMAD.MOV.U32 R23, RZ, RZ, R25 ;  /* 0x000000ffff177224 */ /* 0x000fe400078e0019 */
[----:B------:R-:W-:-:S02]  /*1900*/  @!P4 IMAD.IADD R26, R26, 0x1, -R0 ;  /* 0x000000011a1ac824 */ /* 0x000fc400078e0a00 */
[----:B------:R-:W-:Y:S01]  /*1910*/  @!P6 IMAD.MOV R21, RZ, RZ, -R21 ;  /* 0x000000ffff15e224 */ /* 0x000fe200078e0a15 */
[----:B------:R-:W-:Y:S01]  /*1920*/  ISETP.GE.AND P6, PT, R32, RZ, PT ;  /* 0x000000ff2000720c */ /* 0x000fe20003fc6270 */
[----:B------:R-:W-:Y:S01]  /*1930*/  @!P1 IMAD.MOV R23, RZ, RZ, -R23 ;  /* 0x000000ffff179224 */ /* 0x000fe200078e0a17 */
[----:B------:R-:W-:Y:S01]  /*1940*/  ISETP.GT.U32.AND P1, PT, R0, R28, PT ;  /* 0x0000001c0000720c */ /* 0x000fe20003f24070 */
[----:B------:R-:W-:Y:S01]  /*1950*/  VIADD R32, R2, 0x4e ;  /* 0x0000004e02207836 */ /* 0x000fe20000000000 */
[----:B------:R-:W-:Y:S01]  /*1960*/  ISETP.GT.U32.AND P4, PT, R0, R26, PT ;  /* 0x0000001a0000720c */ /* 0x000fe20003f84070 */
[----:B------:R-:W-:Y:S02]  /*1970*/  @!P2 IMAD.IADD R29, R29, 0x1, -R0 ;  /* 0x000000011d1da824 */ /* 0x000fe400078e0a00 */
[----:B------:R-:W-:Y:S01]  /*1980*/  IMAD.MOV.U32 R25, RZ, RZ, R27 ;  /* 0x000000ffff197224 */ /* 0x000fe200078e001b */
[----:B------:R-:W-:Y:S01]  /*1990*/  IABS R31, R32 ;  /* 0x00000020001f7213 */ /* 0x000fe20000000000 */
[----:B------:R-:W-:Y:S01]  /*19a0*/  VIADD R34, R2, 0x4c ;  /* 0x0000004c02227836 */ /* 0x000fe20000000000 */
[----:B------:R-:W-:Y:S01]  /*19b0*/  ISETP.GT.U32.AND P2, PT, R0, R29, PT ;  /* 0x0000001d0000720c */ /* 0x000fe20003f44070 */
[----:B------:R-:W-:Y:S01]  /*19c0*/  @!P0 IMAD.MOV R22, RZ, RZ, -R22 ;  /* 0x000000ffff168224 */ /* 0x000fe200078e0a16 */
[----:B------:R-:W-:Y:S01]  /*19d0*/  ISETP.GE.AND P0, PT, R33, RZ, PT ;  /* 0x000000ff2100720c */ /* 0x000fe20003f06270 */
[----:B------:R-:W-:Y:S01]  /*19e0*/  IMAD.HI.U32 R27, R3, R31, RZ ;  /* 0x0000001f031b7227 */ /* 0x000fe200078e00ff */
[----:B------:R-:W-:-:S03]  /*19f0*/  IABS R33, R34 ;  /* 0x0000002200217213 */ /* 0x000fc60000000000 */
[----:B------:R-:W-:Y:S01]  /*1a00*/  @!P3 IMAD.MOV R25, RZ, RZ, -R25 ;  /* 0x000000ffff19b224 */ /* 0x000fe200078e0a19 */
[----:B------:R-:W-:Y:S01]  /*1a10*/  ISETP.GE.AND P3, PT, R32, RZ, PT ;  /* 0x000000ff2000720c */ /* 0x000fe20003f66270 */
[----:B------:R-:W-:Y:S02]  /*1a20*/  VIADD R32, R2, 0x4a ;  /* 0x0000004a02207836 */ /* 0x000fe40000000000 */
[--C-:B------:R-:W-:Y:S02]  /*1a30*/  @!P1 IMAD.IADD R28, R28, 0x1, -R0.reuse ;  /* 0x000000011c1c9824 */ /* 0x100fe400078e0a00 */
[----:B------:R-:W-:Y:S02]  /*1a40*/  IMAD.MOV R30, RZ, RZ, -R27 ;  /* 0x000000ffff1e7224 */ /* 0x000fe400078e0a1b */
[----:B------:R-:W-:Y:S01]  /*1a50*/  @!P4 IMAD.IADD R26, R26, 0x1, -R0 ;  /* 0x000000011a1ac824 */ /* 0x000fe200078e0a00 */
[----:B------:R-:W-:Y:S01]  /*1a60*/  ISETP.GE.AND P4, PT, R34, RZ, PT ;  /* 0x000000ff2200720c */ /* 0x000fe20003f86270 */
[----:B------:R-:W-:Y:S01]  /*1a70*/  IMAD.HI.U32 R27, R3, R33, RZ ;  /* 0x00000021031b7227 */ /* 0x000fe200078e00ff */
[----:B------:R-:W-:-:S02]  /*1a80*/  IABS R34, R32 ;  /* 0x0000002000227213 */ /* 0x000fc40000000000 */
[C---:B------:R-:W-:Y:S01]  /*1a90*/  ISETP.GT.U32.AND P1, PT, R0.reuse, R28, PT ;  /* 0x0000001c0000720c */ /* 0x040fe20003f24070 */
[----:B------:R-:W-:Y:S02]  /*1aa0*/  IMAD R31, R0, R30, R31 ;  /* 0x0000001e001f7224 */ /* 0x000fe400078e021f */
[----:B------:R-:W-:Y:S01]  /*1ab0*/  @!P6 IMAD.MOV R26, RZ, RZ, -R26 ;  /* 0x000000ffff1ae224 */ /* 0x000fe200078e0a1a */
[----:B------:R-:W-:Y:S01]  /*1ac0*/  ISETP.GE.AND P6, PT, R32, RZ, PT ;  /* 0x000000ff2000720c */ /* 0x000fe20003fc6270 */
[----:B------:R-:W-:Y:S02]  /*1ad0*/  IMAD.MOV R27, RZ, RZ, -R27 ;  /* 0x000000ffff1b7224 */ /* 0x000fe400078e0a1b */
[----:B------:R-:W-:Y:S01]  /*1ae0*/  @!P2 IMAD.IADD R29, R29, 0x1, -R0 ;  /* 0x000000011d1da824 */ /* 0x000fe200078e0a00 */
[----:B------:R-:W-:Y:S01]  /*1af0*/  ISETP.GT.U32.AND P2, PT, R0, R31, PT ;  /* 0x0000001f0000720c */ /* 0x000fe20003f44070 */
[----:B------:R-:W-:-:S04]  /*1b00*/  IMAD.HI.U32 R32, R3, R34, RZ ;  /* 0x0000002203207227 */ /* 0x000fc800078e00ff */
[----:B------:R-:W-:Y:S02]  /*1b10*/  IMAD R30, R0, R27, R33 ;  /* 0x0000001b001e7224 */ /* 0x000fe400078e0221 */
[----:B------:R-:W-:Y:S02]  /*1b20*/  IMAD.MOV R33, RZ, RZ, -R32 ;  /* 0x000000ffff217224 */ /* 0x000fe400078e0a20 */
[----:B------:R-:W-:Y:S02]  /*1b30*/  @!P1 IMAD.IADD R28, R28, 0x1, -R0 ;  /* 0x000000011c1c9824 */ /* 0x000fe400078e0a00 */
[C---:B------:R-:W-:Y:S02]  /*1b40*/  IMAD R33, R0.reuse, R33, R34 ;  /* 0x0000002100217224 */ /* 0x040fe400078e0222 */
[----:B------:R-:W-:Y:S02]  /*1b50*/  @!P5 IMAD.MOV R28, RZ, RZ, -R28 ;  /* 0x000000ffff1cd224 */ /* 0x000fe400078e0a1c */
[----:B------:R-:W-:Y:S01]  /*1b60*/  IMAD.MOV.U32 R27, RZ, RZ, R29 ;  /* 0x000000ffff1b7224 */ /* 0x000fe200078e001d */
[----:B------:R-:W-:Y:S01]  /*1b70*/  ISETP.GT.U32.AND P5, PT, R0, R33, PT ;  /* 0x000000210000720c */ /* 0x000fe20003fa4070 */
[----:B------:R-:W-:-:S02]  /*1b80*/  VIADD R29, R2, 0x48 ;  /* 0x00000048021d7836 */ /* 0x000fc40000000000 */
[----:B------:R-:W-:Y:S02]  /*1b90*/  @!P2 IMAD.IADD R31, R31, 0x1, -R0 ;  /* 0x000000011f1fa824 */ /* 0x000fe400078e0a00 */
[----:B------:R-:W-:Y:S01]  /*1ba0*/  @!P0 IMAD.MOV R27, RZ, RZ, -R27 ;  /* 0x000000ffff1b8224 */ /* 0x000fe200078e0a1b */
[----:B------:R-:W-:Y:S01]  /*1bb0*/  ISETP.GE.AND P1, PT, R29, RZ, PT ;  /* 0x000000ff1d00720c */ /* 0x000fe20003f26270 */
[----:B------:R-:W-:Y:S01]  /*1bc0*/  IMAD.HI.U32 R32, R3, R35, RZ ;  /* 0x0000002303207227 */ /* 0x000fe200078e00ff */
[C---:B------:R-:W-:Y:S02]  /*1bd0*/  ISETP.GT.U32.AND P2, PT, R0.reuse, R31, PT ;  /* 0x0000001f0000720c */ /* 0x040fe40003f44070 */
[----:B------:R-:W-:Y:S01]  /*1be0*/  IABS R29, R29 ;  /* 0x0000001d001d7213 */ /* 0x000fe20000000000 */
[----:B------:R-:W-:Y:S01]  /*1bf0*/  IMAD.MOV R36, RZ, RZ, -R32 ;  /* 0x000000ffff247224 */ /* 0x000fe200078e0a20 */
[----:B------:R-:W-:Y:S01]  /*1c00*/  ISETP.GT.U32.AND P0, PT, R0, R30, PT ;  /* 0x0000001e0000720c */ /* 0x000fe20003f04070 */
[----:B------:R-:W-:-:S02]  /*1c10*/  @!P5 IMAD.IADD R33, R33, 0x1, -R0 ;  /* 0x000000012121d824 */ /* 0x000fc400078e0a00 */
[----:B------:R-:W-:Y:S02]  /*1c20*/  IMAD.MOV.U32 R34, RZ, RZ, R29 ;  /* 0x000000ffff227224 */ /* 0x000fe400078e001d */
[C---:B------:R-:W-:Y:S01]  /*1c30*/  IMAD R35, R0.reuse, R36, R35 ;  /* 0x0000002400237224 */ /* 0x040fe200078e0223 */
[----:B------:R-:W-:Y:S01]  /*1c40*/  ISETP.GT.U32.AND P5, PT, R0, R33, PT ;  /* 0x000000210000720c */ /* 0x000fe20003fa4070 */
[----:B------:R-:W-:-:S04]  /*1c50*/  IMAD.HI.U32 R29, R3, R34, RZ ;  /* 0x00000022031d7227 */ /* 0x000fc800078e00ff */
[--C-:B------:R-:W-:Y:S01]  /*1c60*/  @!P2 IMAD.IADD R31, R31, 0x1, -R0.reuse ;  /* 0x000000011f1fa824 */ /* 0x100fe200078e0a00 */
[----:B------:R-:W-:Y:S01]  /*1c70*/  ISETP.GE.AND P2, PT, R38, RZ, PT ;  /* 0x000000ff2600720c */ /* 0x000fe20003f46270 */
[----:B------:R-:W-:Y:S01]  /*1c80*/  IMAD.MOV R29, RZ, RZ, -R29 ;  /* 0x000000ffff1d7224 */ /* 0x000fe200078e0a1d */
[----:B------:R-:W-:Y:S01]  /*1c90*/  IABS R38, R41 ;  /* 0x0000002900267213 */ /* 0x000fe20000000000 */
[----:B------:R-:W-:Y:S02]  /*1ca0*/  @!P0 IMAD.IADD R30, R30, 0x1, -R0 ;  /* 0x000000011e1e8824 */ /* 0x000fe400078e0a00 */
[C---:B------:R-:W-:Y:S02]  /*1cb0*/  IMAD R32, R0.reuse, R29, R34 ;  /* 0x0000001d00207224 */ /* 0x040fe400078e0222 */
[----:B------:R-:W-:Y:S01]  /*1cc0*/  IMAD.HI.U32 R34, R3, R37, RZ ;  /* 0x0000002503227227 */ /* 0x000fe200078e00ff */
[----:B------:R-:W-:-:S03]  /*1cd0*/  ISETP.GT.U32.AND P0, PT, R0, R30, PT ;  /* 0x0000001e0000720c */ /* 0x000fc60003f04070 */
[----:B------:R-:W-:-:S04]  /*1ce0*/  IMAD.HI.U32 R36, R3, R38, RZ ;  /* 0x0000002603247227 */ /* 0x000fc800078e00ff */
[----:B------:R-:W-:Y:S02]  /*1cf0*/  IMAD.MOV.U32 R29, RZ, RZ, R31 ;  /* 0x000000ffff1d7224 */ /* 0x000fe400078e001f */
[----:B------:R-:W-:Y:S02]  /*1d00*/  IMAD.MOV R34, RZ, RZ, -R34 ;  /* 0x000000ffff227224 */ /* 0x000fe400078e0a22 */
[----:B------:R-:W-:Y:S01]  /*1d10*/  IMAD.MOV R31, RZ, RZ, -R36 ;  /* 0x000000ffff1f7224 */ /* 0x000fe200078e0a24 */
[----:B------:R-:W-:Y:S01]  /*1d20*/  IABS R36, R42 ;  /* 0x0000002a00247213 */ /* 0x000fe20000000000 */
[----:B------:R-:W-:Y:S02]  /*1d30*/  @!P5 IMAD.IADD R33, R33, 0x1, -R0 ;  /* 0x000000012121d824 */ /* 0x000fe400078e0a00 */
[C---:B------:R-:W-:Y:S02]  /*1d40*/  IMAD R34, R0.reuse, R34, R37 ;  /* 0x0000002200227224 */ /* 0x040fe400078e0225 */
[----:B------:R-:W-:Y:S01]  /*1d50*/  @!P3 IMAD.MOV R29, RZ, RZ, -R29 ;  /* 0x000000ffff1db224 */ /* 0x000fe200078e0a1d */
[C---:B------:R-:W-:Y:S01]  /*1d60*/  ISETP.GT.U32.AND P3, PT, R0.reuse, R35, PT ;  /* 0x000000230000720c */ /* 0x040fe20003f64070 */
[C---:B------:R-:W-:Y:S01]  /*1d70*/  IMAD R37, R0.reuse, R31, R38 ;  /* 0x0000001f00257224 */ /* 0x040fe200078e0226 */
[----:B------:R-:W-:Y:S01]  /*1d80*/  ISETP.GT.U32.AND P5, PT, R0, R34, PT ;  /* 0x000000220000720c */ /* 0x000fe20003fa4070 */
[----:B------:R-:W-:-:S02]  /*1d90*/  IMAD.MOV.U32 R31, RZ, RZ, R33 ;  /* 0x000000ffff1f7224 */ /* 0x000fc400078e0021 */
[----:B------:R-:W-:Y:S02]  /*1da0*/  IMAD.MOV.U32 R38, RZ, RZ, R36 ;  /* 0x000000ffff267224 */ /* 0x000fe400078e0024 */
[----:B------:R-:W-:Y:S01]  /*1db0*/  @!P6 IMAD.MOV R31, RZ, RZ, -R31 ;  /* 0x000000ffff1fe224 */ /* 0x000fe200078e0a1f */
[----:B------:R-:W-:Y:S01]  /*1dc0*/  ISETP.GT.U32.AND P6, PT, R0, R37, PT ;  /* 0x000000250000720c */ /* 0x000fe20003fc4070 */
[----:B------:R-:W-:Y:S01]  /*1dd0*/  @!P0 IMAD.IADD R30, R30, 0x1, -R0 ;  /* 0x000000011e1e8824 */ /* 0x000fe200078e0a00 */
[----:B------:R-:W-:Y:S01]  /*1de0*/  ISETP.GT.U32.AND P0, PT, R0, R32, PT ;  /* 0x000000200000720c */ /* 0x000fe20003f04070 */
[----:B------:R-:W-:-:S04]  /*1df0*/  IMAD.HI.U32 R36, R3, R38, RZ ;  /* 0x0000002603247227 */ /* 0x000fc800078e00ff */
[----:B------:R-:W-:Y:S01]  /*1e00*/  @!P4 IMAD.MOV R30, RZ, RZ, -R30 ;  /* 0x000000ffff1ec224 */ /* 0x000fe200078e0a1e */
[----:B------:R-:W-:Y:S01]  /*1e10*/  ISETP.GE.AND P4, PT, R39, RZ, PT ;  /* 0x000000ff2700720c */ /* 0x000fe20003f86270 */
[----:B------:R-:W-:Y:S01]  /*1e20*/  @!P3 IMAD.IADD R35, R35, 0x1, -R0 ;  /* 0x000000012323b824 */ /* 0x000fe200078e0a00 */
[----:B------:R-:W-:Y:S01]  /*1e30*/  IABS R39, R43 ;  /* 0x0000002b00277213 */ /* 0x000fe20000000000 */
[----:B------:R-:W-:Y:S02]  /*1e40*/  IMAD.MOV R33, RZ, RZ, -R36 ;  /* 0x000000ffff217224 */ /* 0x000fe400078e0a24 */
[----:B------:R-:W-:Y:S01]  /*1e50*/  @!P6 IMAD.IADD R37, R37, 0x1, -R0 ;  /* 0x000000012525e824 */ /* 0x000fe200078e0a00 */
[C---:B------:R-:W-:Y:S01]  /*1e60*/  ISETP.GT.U32.AND P3, PT, R0.reuse, R35, PT ;  /* 0x000000230000720c */ /* 0x040fe20003f64070 */
[C---:B------:R-:W-:Y:S02]  /*1e70*/  IMAD R36, R0.reuse, R33, R38 ;  /* 0x0000002100247224 */ /* 0x040fe400078e0226 */
[----:B------:R-:W-:Y:S01]  /*1e80*/  IMAD.HI.U32 R33, R3, R39, RZ ;  /* 0x0000002703217227 */ /* 0x000fe200078e00ff */
[----:B------:R-:W-:-:S03]  /*1e90*/  ISETP.GT.U32.AND P6, PT, R0, R37, PT ;  /* 0x000000250000720c */ /* 0x000fc60003fc4070 */
[----:B------:R-:W-:Y:S02]  /*1ea0*/  IMAD.MOV R38, RZ, RZ, -R33 ;  /* 0x000000ffff267224 */ /* 0x000fe400078e0a21 */
[----:B------:R-:W-:-:S04]  /*1eb0*/  IMAD.HI.U32 R33, R3, R40, RZ ;  /* 0x0000002803217227 */ /* 0x000fc800078e00ff */
[--C-:B------:R-:W-:Y:S02]  /*1ec0*/  @!P0 IMAD.IADD R32, R32, 0x1, -R0.reuse ;  /* 0x0000000120208824 */ /* 0x100fe400078e0a00 */
[C---:B------:R-:W-:Y:S02]  /*1ed0*/  IMAD R38, R0.reuse, R38, R39 ;  /* 0x0000002600267224 */ /* 0x040fe400078e0227 */
[----:B------:R-:W-:Y:S01]  /*1ee0*/  IMAD.MOV R39, RZ, RZ, -R33 ;  /* 0x000000ffff277224 */ /* 0x000fe200078e0a21 */
[----:B------:R-:W-:Y:S01]  /*1ef0*/  ISETP.GT.U32.AND P0, PT, R0, R32, PT ;  /* 0x000000200000720c */ /* 0x000fe20003f04070 */
[--C-:B------:R-:W-:Y:S02]  /*1f00*/  @!P5 IMAD.IADD R34, R34, 0x1, -R0.reuse ;  /* 0x000000012222d824 */ /* 0x100fe400078e0a00 */
[----:B------:R-:W-:Y:S01]  /*1f10*/  @!P3 IMAD.IADD R35, R35, 0x1, -R0 ;  /* 0x000000012323b824 */ /* 0x000fe200078e0a00 */
[C---:B------:R-:W-:Y:S01]  /*1f20*/  ISETP.GT.U32.AND P3, PT, R0.reuse, R36, PT ;  /* 0x000000240000720c */ /* 0x040fe20003f64070 */
[C---:B------:R-:W-:Y:S01]  /*1f30*/  IMAD R39, R0.reuse, R39, R40 ;  /* 0x0000002700277224 */ /* 0x040fe200078e0228 */
[----:B------:R-:W-:Y:S01]  /*1f40*/  ISETP.GT.U32.AND P5, PT, R0, R34, PT ;  /* 0x000000220000720c */ /* 0x000fe20003fa4070 */
[----:B------:R-:W-:-:S02]  /*1f50*/  IMAD.MOV.U32 R33, RZ, RZ, R35 ;  /* 0x000000ffff217224 */ /* 0x000fc400078e0023 */
[--C-:B------:R-:W-:Y:S01]  /*1f60*/  @!P6 IMAD.IADD R37, R37, 0x1, -R0.reuse ;  /* 0x000000012525e824 */ /* 0x100fe200078e0a00 */
[----:B------:R-:W-:Y:S01]  /*1f70*/  ISETP.GT.U32.AND P6, PT, R0, R39, PT ;  /* 0x000000270000720c */ /* 0x000fe20003fc4070 */
[----:B------:R-:W-:Y:S01]  /*1f80*/  @!P2 IMAD.MOV R33, RZ, RZ, -R33 ;  /* 0x000000ffff21a224 */ /* 0x000fe200078e0a21 */
[----:B------:R-:W-:Y:S01]  /*1f90*/  ISETP.GE.AND P2, PT, R43, RZ, PT ;  /* 0x000000ff2b00720c */ /* 0x000fe20003f46270 */
[----:B------:R-:W-:Y:S02]  /*1fa0*/  VIADD R43, R2, 0x3a ;  /* 0x0000003a022b7836 */ /* 0x000fe40000000000 */
[--C-:B------:R-:W-:Y:S01]  /*1fb0*/  @!P0 IMAD.IADD R32, R32, 0x1, -R0.reuse ;  /* 0x0000000120208824 */ /* 0x100fe200078e0a00 */
[----:B------:R-:W-:Y:S01]  /*1fc0*/  ISETP.GE.AND P0, PT, R41, RZ, PT ;  /* 0x000000ff2900720c */ /* 0x000fe20003f06270 */
[--C-:B------:R-:W-:Y:S01]  /*1fd0*/  @!P3 IMAD.IADD R36, R36, 0x1, -R0.reuse ;  /* 0x000000012424b824 */ /* 0x100fe200078e0a00 */
[----:B------:R-:W-:Y:S01]  /*1fe0*/  IABS R41, R43 ;  /* 0x0000002b00297213 */ /* 0x000fe20000000000 */
[----:B------:R-:W-:Y:S01]  /*1ff0*/  @!P5 IMAD.IADD R34, R34, 0x1, -R0 ;  /* 0x000000012222d824 */ /* 0x000fe200078e0a00 */
[----:B------:R-:W-:Y:S01]  /*2000*/  ISETP.GT.U32.AND P5, PT, R0, R38, PT ;  /* 0x000000260000720c */ /* 0x000fe20003fa4070 */
[----:B------:R-:W-:Y:S01]  /*2010*/  @!P1 IMAD.MOV R32, RZ, RZ, -R32 ;  /* 0x000000ffff209224 */ /* 0x000fe200078e0a20 */
[----:B------:R-:W-:Y:S01]  /*2020*/  ISETP.GE.AND P1, PT, R42, RZ, PT ;  /* 0x000000ff2a00720c */ /* 0x000fe20003f26270 */
[----:B------:R-:W-:Y:S01]  /*2030*/  @!P6 IMAD.IADD R39, R39, 0x1, -R0 ;  /* 0x000000012727e824 */ /* 0x000fe200078e0a00 */
[----:B------:R-:W-:Y:S01]  /*2040*/  IABS R42, R47 ;  /* 0x0000002f002a7213 */ /* 0x000fe20000000000 */
[----:B------:R-:W-:Y:S01]  /*2050*/  IMAD.HI.U32 R35, R3, R41, RZ ;  /* 0x0000002903237227 */ /* 0x000fe200078e00ff */
[----:B------:R-:W-:-:S02]  /*2060*/  ISETP.GT.U32.AND P3, PT, R0, R36, PT ;  /* 0x000000240000720c */ /* 0x000fc40003f64070 */
[----:B------:R-:W-:Y:S01]  /*2070*/  ISETP.GT.U32.AND P6, PT, R0, R39, PT ;  /* 0x000000270000720c */ /* 0x000fe20003fc4070 */
[----:B------:R-:W-:Y:S02]  /*2080*/  IMAD.MOV R40, RZ, RZ, -R35 ;  /* 0x000000ffff287224 */ /* 0x000fe400078e0a23 */
[----:B------:R-:W-:-:S04]  /*2090*/  IMAD.HI.U32 R35, R3, R42, RZ ;  /* 0x0000002a03237227 */ /* 0x000fc800078e00ff */
[----:B------:R-:W-:Y:S02]  /*20a0*/  IMAD.MOV R35, RZ, RZ, -R35 ;  /* 0x000000ffff237224 */ /* 0x000fe400078e0a23 */
[----:B------:R-:W-:Y:S02]  /*20b0*/  @!P5 IMAD.IADD R38, R38, 0x1, -R0 ;  /* 0x000000012626d824 */ /* 0x000fe400078e0a00 */
[C---:B------:R-:W-:Y:S02]  /*20c0*/  IMAD R41, R0.reuse, R40, R41 ;  /* 0x0000002800297224 */ /* 0x040fe400078e0229 */
[C---:B------:R-:W-:Y:S01]  /*20d0*/  IMAD R40, R0.reuse, R35, R42 ;  /* 0x0000002300287224 */ /* 0x040fe200078e022a */
[----:B------:R-:W-:Y:S01]  /*20e0*/  ISETP.GT.U32.AND P5, PT, R0, R38, PT ;  /* 0x000000260000720c */ /* 0x000fe20003fa4070 */
[--C-:B------:R-:W-:Y:S01]  /*20f0*/  @!P3 IMAD.IADD R36, R36, 0x1, -R0.reuse ;  /* 0x000000012424b824 */ /* 0x100fe200078e0a00 */
[----:B------:R-:W-:Y:S01]  /*2100*/  ISETP.GE.AND P3, PT, R43, RZ, PT ;  /* 0x000000ff2b00720c */ /* 0x000fe20003f66270 */
[----:B------:R-:W-:Y:S01]  /*2110*/  @!P6 IMAD.IADD R39, R39, 0x1, -R0 ;  /* 0x000000012727e824 */ /* 0x000fe200078e0a00 */
[----:B------:R-:W-:Y:S01]  /*2120*/  ISETP.GT.U32.AND P6, PT, R0, R40, PT ;  /* 0x000000280000720c */ /* 0x000fe20003fc4070 */
[----:B------:R-:W-:Y:S01]  /*2130*/  @!P4 IMAD.MOV R34, RZ, RZ, -R34 ;  /* 0x000000ffff22c224 */ /* 0x000fe200078e0a22 */
[----:B------:R-:W-:Y:S01]  /*2140*/  IABS R43, R48 ;  /* 0x00000030002b7213 */ /* 0x000fe20000000000 */
[----:B------:R-:W-:Y:S01]  /*2150*/  VIADD R52, R2, 0x32 ;  /* 0x0000003202347836 */ /* 0x000fe20000000000 */
[----:B------:R-:W-:Y:S01]  /*2160*/  ISETP.GE.AND P4, PT, R44, RZ, PT ;  /* 0x000000ff2c00720c */ /* 0x000fe20003f86270 */
[----:B------:R-:W-:Y:S01]  /*2170*/  @!P1 IMAD.MOV R36, RZ, RZ, -R36 ;  /* 0x000000ffff249224 */ /* 0x000fe200078e0a24 */
[----:B------:R-:W-:Y:S01]  /*2180*/  IABS R44, R49 ;  /* 0x00000031002c7213 */ /* 0x000fe20000000000 */
[----:B------:R-:W-:Y:S01]  /*2190*/  IMAD.HI.U32 R35, R3, R43, RZ ;  /* 0x0000002b03237227 */ /* 0x000fe200078e00ff */
[----:B------:R-:W-:-:S03]  /*21a0*/  IABS R46, R52 ;  /* 0x00000034002e7213 */ /* 0x000fc60000000000 */
[----:B------:R-:W-:Y:S01]  /*21b0*/  @!P5 IMAD.IADD R38, R38, 0x1, -R0 ;  /* 0x000000012626d824 */ /* 0x000fe200078e0a00 */
[----:B------:R-:W-:Y:S01]  /*21c0*/  ISETP.GT.U32.AND P5, PT, R0, R41, PT ;  /* 0x000000290000720c */ /* 0x000fe20003fa4070 */
[----:B------:R-:W-:Y:S02]  /*21d0*/  IMAD.MOV R35, RZ, RZ, -R35 ;  /* 0x000000ffff237224 */ /* 0x000fe400078e0a23 */
[----:B------:R-:W-:-:S04]  /*21e0*/  IMAD.HI.U32 R42, R3, R44, RZ ;  /* 0x0000002c032a7227 */ /* 0x000fc800078e00ff */
[----:B------:R-:W-:Y:S02]  /*21f0*/  @!P6 IMAD.IADD R40, R40, 0x1, -R0 ;  /* 0x000000012828e824 */ /* 0x000fe400078e0a00 */
[C---:B------:R-:W-:Y:S02]  /*2200*/  IMAD R43, R0.reuse, R35, R43 ;  /* 0x00000023002b7224 */ /* 0x040fe400078e022b */
[----:B------:R-:W-:Y:S01]  /*2210*/  IMAD.MOV R45, RZ, RZ, -R42 ;  /* 0x000000ffff2d7224 */ /* 0x000fe200078e0a2a */
[C---:B------:R-:W-:Y:S01]  /*2220*/  ISETP.GT.U32.AND P6, PT, R0.reuse, R40, PT ;  /* 0x000000280000720c */ /* 0x040fe20003fc4070 */
[----:B------:R-:W-:Y:S01]  /*2230*/  IMAD.MOV.U32 R35, RZ, RZ, R37 ;  /* 0x000000ffff237224 */ /* 0x000fe200078e0025 */
[----:B------:R-:W-:Y:S01]  /*2240*/  ISETP.GT.U32.AND P1, PT, R0, R43, PT ;  /* 0x0000002b0000720c */ /* 0x000fe20003f24070 */
[----:B------:R-:W-:-:S04]  /*2250*/  IMAD.HI.U32 R37, R3, R46, RZ ;  /* 0x0000002e03257227 */ /* 0x000fc800078e00ff */
[----:B------:R-:W-:Y:S02]  /*2260*/  IMAD R42, R0, R45, R44 ;  /* 0x0000002d002a7224 */ /* 0x000fe400078e022c */
[----:B------:R-:W-:Y:S02]  /*2270*/  IMAD.MOV R45, RZ, RZ, -R37 ;  /* 0x000000ffff2d7224 */ /* 0x000fe400078e0a25 */
[----:B------:R-:W-:Y:S02]  /*2280*/  IMAD.MOV.U32 R37, RZ, RZ, R39 ;  /* 0x000000ffff257224 */ /* 0x000fe400078e0027 */
[----:B------:R-:W-:Y:S02]  /*2290*/  VIADD R53, R2, 0x30 ;  /* 0x0000003002357836 */ /* 0x000fe40000000000 */
[----:B------:R-:W-:Y:S01]  /*22a0*/  @!P5 IMAD.IADD R41, R41, 0x1, -R0 ;  /* 0x000000012929d824 */ /* 0x000fe200078e0a00 */
[----:B------:R-:W-:Y:S01]  /*22b0*/  ISETP.GE.AND P5, PT, R47, RZ, PT ;  /* 0x000000ff2f00720c */ /* 0x000fe20003fa6270 */
[----:B------:R-:W-:Y:S01]  /*22c0*/  @!P4 IMAD.MOV R37, RZ, RZ, -R37 ;  /* 0x000000ffff25c224 */ /* 0x000fe200078e0a25 */
[C---:B------:R-:W-:Y:S01]  /*22d0*/  ISETP.GT.U32.AND P4, PT, R0.reuse, R42, PT ;  /* 0x0000002a0000720c */ /* 0x040fe20003f84070 */
[C---:B------:R-:W-:Y:S01]  /*22e0*/  IMAD R45, R0.reuse, R45, R46 ;  /* 0x0000002d002d7224 */ /* 0x040fe200078e022e */
[----:B------:R-:W-:Y:S01]  /*22f0*/  IABS R47, R53 ;  /* 0x00000035002f7213 */ /* 0x000fe20000000000 */
[----:B------:R-:W-:Y:S01]  /*2300*/  @!P0 IMAD.MOV R35, RZ, RZ, -R35 ;  /* 0x000000ffff238224 */ /* 0x000fe200078e0a23 */
[----:B------:R-:W-:Y:S01]  /*2310*/  ISETP.GT.U32.AND P0, PT, R0, R41, PT ;  /* 0x000000290000720c */ /* 0x000fe20003f04070 */
[----:B------:R-:W-:Y:S01]  /*2320*/  @!P6 IMAD.IADD R40, R40, 0x1, -R0 ;  /* 0x000000012828e824 */ /* 0x000fe200078e0a00 */
[----:B------:R-:W-:Y:S01]  /*2330*/  ISETP.GT.U32.AND P6, PT, R0, R45, PT ;  /* 0x0000002d0000720c */ /* 0x000fe20003fc4070 */
[----:B------:R-:W-:-:S02]  /*2340*/  IMAD.MOV.U32 R44, RZ, RZ, R47 ;  /* 0x000000ffff2c7224 */ /* 0x000fc400078e002f */
[----:B------:R-:W-:Y:S01]  /*2350*/  @!P1 IMAD.IADD R43, R43, 0x1, -R0 ;  /* 0x000000012b2b9824 */ /* 0x000fe200078e0a00 */
[----:B------:R-:W-:Y:S01]  /*2360*/  ISETP.GE.AND P1, PT, R52, RZ, PT ;  /* 0x000000ff3400720c */ /* 0x000fe20003f26270 */
[----:B------:R-:W-:-:S04]  /*2370*/  IMAD.HI.U32 R39, R3, R44, RZ ;  /* 0x0000002c03277227 */ /* 0x000fc800078e00ff */
[----:B------:R-:W-:Y:S02]  /*2380*/  VIADD R55, R2, 0x2e ;  /* 0x0000002e02377836 */ /* 0x000fe40000000000 */
[--C-:B------:R-:W-:Y:S01]  /*2390*/  @!P4 IMAD.IADD R42, R42, 0x1, -R0.reuse ;  /* 0x000000012a2ac824 */ /* 0x100fe200078e0a00 */
[C---:B------:R-:W-:Y:S01]  /*23a0*/  ISETP.GT.U32.AND P4, PT, R0.reuse, R43, PT ;  /* 0x0000002b0000720c */ /* 0x040fe20003f84070 */
[----:B------:R-:W-:Y:S01]  /*23b0*/  IMAD.MOV R39, RZ, RZ, -R39 ;  /* 0x000000ffff277224 */ /* 0x000fe200078e0a27 */
[----:B------:R-:W-:Y:S01]  /*23c0*/  IABS R47, R55 ;  /* 0x00000037002f7213 */ /* 0x000fe20000000000 */
[----:B------:R-:W-:Y:S01]  /*23d0*/  @!P0 IMAD.IADD R41, R41, 0x1, -R0 ;  /* 0x0000000129298824 */ /* 0x000fe200078e0a00 */
[----:B------:R-:W-:Y:S01]  /*23e0*/  ISETP.GE.AND P0, PT, R49, RZ, PT ;  /* 0x000000ff3100720c */ /* 0x000fe20003f06270 */
[C---:B------:R-:W-:Y:S02]  /*23f0*/  IMAD R44, R0.reuse, R39, R44 ;  /* 0x00000027002c7224 */ /* 0x040fe400078e022c */
[----:B------:R-:W-:Y:S01]  /*2400*/  @!P6 IMAD.IADD R45, R45, 0x1, -R0 ;  /* 0x000000012d2de824 */ /* 0x000fe200078e0a00 */
[----:B------:R-:W-:Y:S01]  /*2410*/  ISETP.GT.U32.AND P6, PT, R0, R42, PT ;  /* 0x0000002a0000720c */ /* 0x000fe20003fc4070 */
[----:B------:R-:W-:-:S02]  /*2420*/  IMAD.MOV.U32 R39, RZ, RZ, R41 ;  /* 0x000000ffff277224 */ /* 0x000fc400078e0029 */
[----:B------:R-:W-:-:S04]  /*2430*/  IMAD.HI.U32 R41, R3, R47, RZ ;  /* 0x0000002f03297227 */ /* 0x000fc800078e00ff */
[----:B------:R-:W-:Y:S01]  /*2440*/  @!P3 IMAD.MOV R39, RZ, RZ, -R39 ;  /* 0x000000ffff27b224 */ /* 0x000fe200078e0a27 */
[----:B------:R-:W-:Y:S01]  /*2450*/  ISETP.GT.U32.AND P3, PT, R0, R45, PT ;  /* 0x0000002d0000720c */ /* 0x000fe20003f64070 */
[----:B------:R-:W-:Y:S02]  /*2460*/  IMAD.MOV R41, RZ, RZ, -R41 ;  /* 0x000000ffff297224 */ /* 0x000fe400078e0a29 */
[C---:B------:R-:W-:Y:S02]  /*2470*/  VIADD R56, R2.reuse, 0x2c ;  /* 0x0000002c02387836 */ /* 0x040fe40000000000 */
[----:B------:R-:W-:Y:S02]  /*2480*/  VIADD R57, R2, 0x2a ;  /* 0x0000002a02397836 */ /* 0x000fe40000000000 */
[----:B------:R-:W-:Y:S01]  /*2490*/  @!P4 IMAD.IADD R43, R43, 0x1, -R0 ;  /* 0x000000012b2bc824 */ /* 0x000fe200078e0a00 */
[----:B------:R-:W-:Y:S01]  /*24a0*/  ISETP.GT.U32.AND P4, PT, R0, R44, PT ;  /* 0x0000002c0000720c */ /* 0x000fe20003f84070 */
[----:B------:R-:W-:Y:S01]  /*24b0*/  @!P2 IMAD.MOV R38, RZ, RZ, -R38 ;  /* 0x000000ffff26a224 */ /* 0x000fe200078e0a26 */
[----:B------:R-:W-:Y:S01]  /*24c0*/  ISETP.GE.AND P2, PT, R48, RZ, PT ;  /* 0x000000ff3000720c */ /* 0x000fe20003f46270 */
[----:B------:R-:W-:Y:S01]  /*24d0*/  IMAD R47, R0, R41, R47 ;  /* 0x00000029002f7224 */ /* 0x000fe200078e022f */
[----:B------:R-:W-:Y:S01]  /*24e0*/  IABS R48, R56 ;  /* 0x0000003800307213 */ /* 0x000fe20000000000 */
[----:B------:R-:W-:Y:S01]  /*24f0*/  VIADD R58, R2, 0x28 ;  /* 0x00000028023a7836 */ /* 0x000fe20000000000 */
[----:B------:R-:W-:Y:S01]  /*2500*/  IABS R52, R57 ;  /* 0x0000003900347213 */ /* 0x000fe20000000000 */
[----:B------:R-:W-:Y:S01]  /*2510*/  @!P6 IMAD.IADD R42, R42, 0x1, -R0 ;  /* 0x000000012a2ae824 */ /* 0x000fe200078e0a00 */
[----:B------:R-:W-:Y:S01]  /*2520*/  ISETP.GT.U32.AND P6, PT, R0, R47, PT ;  /* 0x0000002f0000720c */ /* 0x000fe20003fc4070 */
[----:B------:R-:W-:Y:S01]  /*2530*/  IMAD.HI.U32 R41, R3, R48, RZ ;  /* 0x0000003003297227 */ /* 0x000fe200078e00ff */
[----:B------:R-:W-:-:S03]  /*2540*/  IABS R54, R58 ;  /* 0x0000003a00367213 */ /* 0x000fc60000000000 */
[----:B------:R-:W-:-:S04]  /*2550*/  IMAD.HI.U32 R46, R3, R52, RZ ;  /* 0x00000034032e7227 */ /* 0x000fc800078e00ff */
[----:B------:R-:W-:Y:S01]  /*2560*/  @!P3 IMAD.IADD R45, R45, 0x1, -R0 ;  /* 0x000000012d2db824 */ /* 0x000fe200078e0a00 */
[----:B------:R-:W-:Y:S01]  /*2570*/  ISETP.GE.AND P3, PT, R53, RZ, PT ;  /* 0x000000ff3500720c */ /* 0x000fe20003f66270 */
[----:B------:R-:W-:Y:S02]  /*2580*/  IMAD.MOV R49, RZ, RZ, -R41 ;  /* 0x000000ffff317224 */ /* 0x000fe400078e0a29 */
[----:B------:R-:W-:Y:S02]  /*2590*/  IMAD.MOV R53, RZ, RZ, -R46 ;  /* 0x000000ffff357224 */ /* 0x000fe400078e0a2e */
[----:B------:R-:W-:Y:S01]  /*25a0*/  @!P4 IMAD.IADD R44, R44, 0x1, -R0 ;  /* 0x000000012c2cc824 */ /* 0x000fe200078e0a00 */
[----:B------:R-:W-:Y:S01]  /*25b0*/  ISETP.GE.AND P4, PT, R55, RZ, PT ;  /* 0x000000ff3700720c */ /* 0x000fe20003f86270 */
[----:B------:R-:W-:-:S04]  /*25c0*/  IMAD.HI.U32 R41, R3, R54, RZ ;  /* 0x0000003603297227 */ /* 0x000fc800078e00ff */
[C---:B------:R-:W-:Y:S02]  /*25d0*/  IMAD R46, R0.reuse, R49, R48 ;  /* 0x00000031002e7224 */ /* 0x040fe400078e0230 */
[C---:B------:R-:W-:Y:S02]  /*25e0*/  IMAD R49, R0.reuse, R53, R52 ;  /* 0x0000003500317224 */ /* 0x040fe400078e0234 */
[----:B------:R-:W-:Y:S01]  /*25f0*/  @!P5 IMAD.MOV R40, RZ, RZ, -R40 ;  /* 0x000000ffff28d224 */ /* 0x000fe200078e0a28 */
[C---:B------:R-:W-:Y:S01]  /*2600*/  ISETP.GT.U32.AND P5, PT, R0.reuse, R44, PT ;  /* 0x0000002c0000720c */ /* 0x040fe20003fa4070 */
[----:B------:R-:W-:Y:S02]  /*2610*/  IMAD.MOV R53, RZ, RZ, -R41 ;  /* 0x000000ffff357224 */ /* 0x000fe400078e0a29 */
[----:B------:R-:W-:Y:S01]  /*2620*/  @!P6 IMAD.IADD R47, R47, 0x1, -R0 ;  /* 0x000000012f2fe824 */ /* 0x000fe200078e0a00 */
[----:B------:R-:W-:Y:S01]  /*2630*/  ISETP.GT.U32.AND P6, PT, R0, R46, PT ;  /* 0x0000002e0000720c */ /* 0x000fe20003fc4070 */
[----:B------:R-:W-:-:S02]  /*2640*/  IMAD.MOV.U32 R41, RZ, RZ, R43 ;  /* 0x000000ffff297224 */ /* 0x000fc400078e002b */
[C---:B------:R-:W-:Y:S02]  /*2650*/  IMAD R48, R0.reuse, R53, R54 ;  /* 0x0000003500307224 */ /* 0x040fe400078e0236 */
[----:B------:R-:W-:Y:S02]  /*2660*/  IMAD.MOV.U32 R43, RZ, RZ, R45 ;  /* 0x000000ffff2b7224 */ /* 0x000fe400078e002d */
[----:B------:R-:W-:Y:S01]  /*2670*/  @!P2 IMAD.MOV R41, RZ, RZ, -R41 ;  /* 0x000000ffff29a224 */ /* 0x000fe200078e0a29 */
[C---:B------:R-:W-:Y:S01]  /*2680*/  ISETP.GT.U32.AND P2, PT, R0.reuse, R47, PT ;  /* 0x0000002f0000720c */ /* 0x040fe20003f44070 */
[----:B------:R-:W-:Y:S01]  /*2690*/  @!P0 IMAD.MOV R42, RZ, RZ, -R42 ;  /* 0x000000ffff2a8224 */ /* 0x000fe200078e0a2a */
[C---:B------:R-:W-:Y:S01]  /*26a0*/  ISETP.GT.U32.AND P0, PT, R0.reuse, R49, PT ;  /* 0x000000310000720c */ /* 0x040fe20003f04070 */
[----:B------:R-:W-:Y:S01]  /*26b0*/  @!P1 IMAD.MOV R43, RZ, RZ, -R43 ;  /* 0x000000ffff2b9224 */ /* 0x000fe200078e0a2b */
[----:B------:R-:W-:Y:S01]  /*26c0*/  ISETP.GT.U32.AND P1, PT, R0, R48, PT ;  /* 0x000000300000720c */ /* 0x000fe20003f24070 */
[----:B------:R-:W-:Y:S01]  /*26d0*/  @!P5 IMAD.IADD R44, R44, 0x1, -R0 ;  /* 0x000000012c2cd824 */ /* 0x000fe200078e0a00 */
[----:B------:R-:W-:Y:S01]  /*26e0*/  ISETP.GE.AND P5, PT, R56, RZ, PT ;  /* 0x000000ff3800720c */ /* 0x000fe20003fa6270 */
[----:B------:R-:W-:-:S02]  /*26f0*/  VIADD R54, R2, 0x26 ;  /* 0x0000002602367836 */ /* 0x000fc40000000000 */
[----:B------:R-:W-:Y:S02]  /*2700*/  VIADD R56, R2, 0x24 ;  /* 0x0000002402387836 */ /* 0x000fe40000000000 */
[----:B------:R-:W-:Y:S01]  /*2710*/  @!P3 IMAD.MOV R44, RZ, RZ, -R44 ;  /* 0x000000ffff2cb224 */ /* 0x000fe200078e0a2c */
[----:B------:R-:W-:Y:S01]  /*2720*/  IABS R55, R54 ;  /* 0x0000003600377213 */ /* 0x000fe20000000000 */
[--C-:B------:R-:W-:Y:S01]  /*2730*/  @!P2 IMAD.IADD R47, R47, 0x1, -R0.reuse ;  /* 0x000000012f2fa824 */ /* 0x100fe200078e0a00 */
[----:B------:R-:W-:Y:S01]  /*2740*/  IABS R53, R56 ;  /* 0x0000003800357213 */ /* 0x000fe20000000000 */
[--C-:B------:R-:W-:Y:S01]  /*2750*/  @!P0 IMAD.IADD R49, R49, 0x1, -R0.reuse ;  /* 0x0000000131318824 */ /* 0x100fe200078e0a00 */
[----:B------:R-:W-:Y:S01]  /*2760*/  ISETP.GE.AND P2, PT, R57, RZ, PT ;  /* 0x000000ff3900720c */ /* 0x000fe20003f46270 */
[----:B------:R-:W-:Y:S02]  /*2770*/  @!P1 IMAD.IADD R48, R48, 0x1, -R0 ;  /* 0x0000000130309824 */ /* 0x000fe400078e0a00 */
[----:B------:R-:W-:Y:S01]  /*2780*/  IMAD.MOV.U32 R45, RZ, RZ, R47 ;  /* 0x000000ffff2d7224 */ /* 0x000fe200078e002f */
[C---:B------:R-:W-:Y:S01]  /*2790*/  ISETP.GT.U32.AND P3, PT, R0.reuse, R49, PT ;  /* 0x000000310000720c */ /* 0x040fe20003f64070 */
[----:B------:R-:W-:Y:S01]  /*27a0*/  IMAD.HI.U32 R52, R3, R55, RZ ;  /* 0x0000003703347227 */ /* 0x000fe200078e00ff */
[----:B------:R-:W-:-:S03]  /*27b0*/  ISETP.GT.U32.AND P1, PT, R0, R48, PT ;  /* 0x000000300000720c */ /* 0x000fc60003f24070 */
[----:B------:R-:W-:Y:S02]  /*27c0*/  VIADD R57, R2, 0x22 ;  /* 0x0000002202397836 */ /* 0x000fe40000000000 */
[----:B------:R-:W-:-:S04]  /*27d0*/  IMAD.HI.U32 R47, R3, R53, RZ ;  /* 0x00000035032f7227 */ /* 0x000fc800078e00ff */
[----:B------:R-:W-:Y:S01]  /*27e0*/  @!P4 IMAD.MOV R45, RZ, RZ, -R45 ;  /* 0x000000ffff2dc224 */ /* 0x000fe200078e0a2d */
[----:B------:R-:W-:Y:S01]  /*27f0*/  ISETP.GE.AND P4, PT, R54, RZ, PT ;  /* 0x000000ff3600720c */ /* 0x000fe20003f86270 */
[----:B------:R-:W-:Y:S01]  /*2800*/  IMAD.MOV R52, RZ, RZ, -R52 ;  /* 0x000000ffff347224 */ /* 0x000fe200078e0a34 */
[----:B------:R-:W-:Y:S01]  /*2810*/  IABS R54, R57 ;  /* 0x0000003900367213 */ /* 0x000fe20000000000 */
[----:B------:R-:W-:Y:S01]  /*2820*/  @!P6 IMAD.IADD R46, R46, 0x1, -R0 ;  /* 0x000000012e2ee824 */ /* 0x000fe200078e0a00 */
[----:B------:R-:W-:Y:S01]  /*2830*/  ISETP.GE.AND P6, PT, R58, RZ, PT ;  /* 0x000000ff3a00720c */ /* 0x000fe20003fc6270 */
[----:B------:R-:W-:Y:S02]  /*2840*/  IMAD.MOV R47, RZ, RZ, -R47 ;  /* 0x000000ffff2f7224 */ /* 0x000fe400078e0a2f */
[C---:B------:R-:W-:Y:S01]  /*2850*/  IMAD R55, R0.reuse, R52, R55 ;  /* 0x0000003400377224 */ /* 0x040fe200078e0237 */
[C---:B------:R-:W-:Y:S01]  /*2860*/  ISETP.GT.U32.AND P0, PT, R0.reuse, R46, PT ;  /* 0x0000002e0000720c */ /* 0x040fe20003f04070 */
[----:B------:R-:W-:-:S02]  /*2870*/  IMAD R52, R0, R47, R53 ;  /* 0x0000002f00347224 */ /* 0x000fc400078e0235 */
[----:B------:R-:W-:-:S04]  /*2880*/  IMAD.HI.U32 R47, R3, R54, RZ ;  /* 0x00000036032f7227 */ /* 0x000fc800078e00ff */
[----:B------:R-:W-:Y:S02]  /*2890*/  VIADD R62, R2, 0x20 ;  /* 0x00000020023e7836 */ /* 0x000fe40000000000 */
[----:B------:R-:W-:Y:S02]  /*28a0*/  IMAD.MOV R47, RZ, RZ, -R47 ;  /* 0x000000ffff2f7224 */ /* 0x000fe400078e0a2f */
[--C-:B------:R-:W-:Y:S01]  /*28b0*/  @!P3 IMAD.IADD R49, R49, 0x1, -R0.reuse ;  /* 0x000000013131b824 */ /* 0x100fe200078e0a00 */
[----:B------:R-:W-:Y:S01]  /*28c0*/  ISETP.GT.U32.AND P3, PT, R0, R55, PT ;  /* 0x000000370000720c */ /* 0x000fe20003f64070 */
[----:B------:R-:W-:Y:S02]  /*28d0*/  VIADD R64, R2, 0x1e ;  /* 0x0000001e02407836 */ /* 0x000fe40000000000 */
[----:B------:R-:W-:Y:S01]  /*28e0*/  @!P1 IMAD.IADD R48, R48, 0x1, -R0 ;  /* 0x0000000130309824 */ /* 0x000fe200078e0a00 */
[----:B------:R-:W-:Y:S01]  /*28f0*/  ISETP.GE.AND P1, PT, R57, RZ, PT ;  /* 0x000000ff3900720c */ /* 0x000fe20003f26270 */
[----:B------:R-:W-:Y:S01]  /*2900*/  VIADD R67, R2, 0x1a ;  /* 0x0000001a02437836 */ /* 0x000fe20000000000 */
[----:B------:R-:W-:Y:S01]  /*2910*/  IABS R57, R62 ;  /* 0x0000003e00397213 */ /* 0x000fe20000000000 */
[----:B------:R-:W-:Y:S01]  /*2920*/  IMAD R53, R0, R47, R54 ;  /* 0x0000002f00357224 */ /* 0x000fe200078e0236 */
[----:B------:R-:W-:Y:S01]  /*2930*/  IABS R60, R64 ;  /* 0x00000040003c7213 */ /* 0x000fe20000000000 */
[----:B------:R-:W-:Y:S01]  /*2940*/  IMAD.MOV.U32 R47, RZ, RZ, R49 ;  /* 0x000000ffff2f7224 */ /* 0x000fe200078e0031 */
[----:B------:R-:W-:Y:S01]  /*2950*/  IABS R63, R67 ;  /* 0x00000043003f7213 */ /* 0x000fe20000000000 */
[----:B------:R-:W-:Y:S01]  /*2960*/  @!P0 IMAD.IADD R46, R46, 0x1, -R0 ;  /* 0x000000012e2e8824 */ /* 0x000fe200078e0a00 */
[----:B------:R-:W-:Y:S01]  /*2970*/  ISETP.GE.AND P0, PT, R56, RZ, PT ;  /* 0x000000ff3800720c */ /* 0x000fe20003f06270 */
[----:B------:R-:W-:-:S04]  /*2980*/  IMAD.HI.U32 R54, R3, R57, RZ ;  /* 0x0000003903367227 */ /* 0x000fc800078e00ff */
[----:B------:R-:W-:Y:S01]  /*2990*/  @!P2 IMAD.MOV R47, RZ, RZ, -R47 ;  /* 0x000000ffff2fa224 */ /* 0x000fe200078e0a2f */
[----:B------:R-:W-:Y:S01]  /*29a0*/  ISETP.GT.U32.AND P2, PT, R0, R53, PT ;  /* 0x000000350000720c */ /* 0x000fe20003f44070 */
[----:B------:R-:W-:-:S04]  /*29b0*/  IMAD.HI.U32 R56, R3, R60, RZ ;  /* 0x0000003c03387227 */ /* 0x000fc800078e00ff */
[----:B------:R-:W-:Y:S02]  /*29c0*/  IMAD.MOV R54, RZ, RZ, -R54 ;  /* 0x000000ffff367224 */ /* 0x000fe400078e0a36 */
[----:B------:R-:W-:-:S04]  /*29d0*/  IMAD.HI.U32 R59, R3, R63, RZ ;  /* 0x0000003f033b7227 */ /* 0x000fc800078e00ff */
[----:B------:R-:W-:Y:S01]  /*29e0*/  IMAD.MOV R49, RZ, RZ, -R56 ;  /* 0x000000ffff317224 */ /* 0x000fe200078e0a38 */
[----:B------:R-:W-:Y:S01]  /*29f0*/  IABS R56, R50 ;  /* 0x0000003200387213 */ /* 0x000fe20000000000 */
[C---:B------:R-:W-:Y:S02]  /*2a00*/  IMAD R57, R0.reuse, R54, R57 ;  /* 0x0000003600397224 */ /* 0x040fe400078e0239 */
[----:B------:R-:W-:Y:S02]  /*2a10*/  IMAD.MOV R54, RZ, RZ, -R59 ;  /* 0x000000ffff367224 */ /* 0x000fe400078e0a3b */
[C---:B------:R-:W-:Y:S02]  /*2a20*/  IMAD R59, R0.reuse, R49, R60 ;  /* 0x00000031003b7224 */ /* 0x040fe400078e023c */
[--C-:B------:R-:W-:Y:S02]  /*2a30*/  @!P2 IMAD.IADD R53, R53, 0x1, -R0.reuse ;  /* 0x000000013535a824 */ /* 0x100fe400078e0a00 */
[----:B------:R-:W-:Y:S01]  /*2a40*/  @!P3 IMAD.IADD R55, R55, 0x1, -R0 ;  /* 0x000000013737b824 */ /* 0x000fe200078e0a00 */
[C---:B------:R-:W-:Y:S01]  /*2a50*/  ISETP.GT.U32.AND P2, PT, R0.reuse, R59, PT ;  /* 0x0000003b0000720c */ /* 0x040fe20003f44070 */
[----:B------:R-:W-:Y:S01]  /*2a60*/  @!P6 IMAD.MOV R48, RZ, RZ, -R48 ;  /* 0x000000ffff30e224 */ /* 0x000fe200078e0a30 */
[C---:B------:R-:W-:Y:S01]  /*2a70*/  ISETP.GT.U32.AND P3, PT, R0.reuse, R52, PT ;  /* 0x000000340000720c */ /* 0x040fe20003f64070 */
[----:B------:R-:W-:Y:S01]  /*2a80*/  IMAD R63, R0, R54, R63 ;  /* 0x00000036003f7224 */ /* 0x000fe200078e023f */
[----:B------:R-:W-:Y:S01]  /*2a90*/  ISETP.GE.AND P6, PT, R62, RZ, PT ;  /* 0x000000ff3e00720c */ /* 0x000fe20003fc6270 */
[----:B------:R-:W-:-:S02]  /*2aa0*/  VIADD R62, R2, 0x18 ;  /* 0x00000018023e7836 */ /* 0x000fc40000000000 */
[C---:B------:R-:W-:Y:S02]  /*2ab0*/  VIADD R66, R2.reuse, 0x1c ;  /* 0x0000001c02427836 */ /* 0x040fe40000000000 */
[----:B------:R-:W-:Y:S01]  /*2ac0*/  @!P5 IMAD.MOV R46, RZ, RZ, -R46 ;  /* 0x000000ffff2ed224 */ /* 0x000fe200078e0a2e */
[----:B------:R-:W-:Y:S01]  /*2ad0*/  IABS R65, R62 ;  /* 0x0000003e00417213 */ /* 0x000fe20000000000 */
[----:B------:R-:W-:Y:S01]  /*2ae0*/  VIADD R70, R2, 0x16 ;  /* 0x0000001602467836 */ /* 0x000fe20000000000 */
[----:B------:R-:W-:Y:S01]  /*2af0*/  IABS R61, R66 ;  /* 0x00000042003d7213 */ /* 0x000fe20000000000 */
[--C-:B------:R-:W-:Y:S02]  /*2b00*/  @!P2 IMAD.IADD R59, R59, 0x1, -R0.reuse ;  /* 0x000000013b3ba824 */ /* 0x100fe400078e0a00 */
[----:B------:R-:W-:Y:S01]  /*2b10*/  @!P3 IMAD.IADD R52, R52, 0x1, -R0 ;  /* 0x000000013434b824 */ /* 0x000fe200078e0a00 */
[C---:B------:R-:W-:Y:S01]  /*2b20*/  ISETP.GT.U32.AND P3, PT, R0.reuse, R55, PT ;  /* 0x000000370000720c */ /* 0x040fe20003f64070 */
[----:B------:R-:W-:Y:S01]  /*2b30*/  IMAD.HI.U32 R54, R3, R65, RZ ;  /* 0x0000004103367227 */ /* 0x000fe200078e00ff */
[----:B------:R-:W-:-:S02]  /*2b40*/  ISETP.GT.U32.AND P2, PT, R0, R59, PT ;  /* 0x0000003b0000720c */ /* 0x000fc40003f44070 */
[----:B------:R-:W-:Y:S01]  /*2b50*/  ISETP.GT.U32.AND P5, PT, R0, R52, PT ;  /* 0x000000340000720c */ /* 0x000fe20003fa4070 */
[----:B------:R-:W-:Y:S01]  /*2b60*/  IMAD.MOV R54, RZ, RZ, -R54 ;  /* 0x000000ffff367224 */ /* 0x000fe200078e0a36 */
[----:B------:R-:W-:Y:S01]  /*2b70*/  IABS R79, R70 ;  /* 0x00000046004f7213 */ /* 0x000fe20000000000 */
[----:B------:R-:W-:-:S04]  /*2b80*/  IMAD.HI.U32 R58, R3, R61, RZ ;  /* 0x0000003d033a7227 */ /* 0x000fc800078e00ff */
[C---:B------:R-:W-:Y:S02]  /*2b90*/  IMAD R65, R0.reuse, R54, R65 ;  /* 0x0000003600417224 */ /* 0x040fe400078e0241 */
[--C-:B------:R-:W-:Y:S01]  /*2ba0*/  @!P3 IMAD.IADD R55, R55, 0x1, -R0.reuse ;  /* 0x000000013737b824 */ /* 0x100fe200078e0a00 */
[C---:B------:R-:W-:Y:S01]  /*2bb0*/  ISETP.GT.U32.AND P3, PT, R0.reuse, R57, PT ;  /* 0x000000390000720c */ /* 0x040fe20003f64070 */
[----:B------:R-:W-:Y:S01]  /*2bc0*/  @!P2 IMAD.IADD R59, R59, 0x1, -R0 ;  /* 0x000000013b3ba824 */ /* 0x000fe200078e0a00 */
[----:B------:R-:W-:Y:S01]  /*2bd0*/  ISETP.GT.U32.AND P2, PT, R0, R65, PT ;  /* 0x000000410000720c */ /* 0x000fe20003f44070 */
[----:B------:R-:W-:Y:S02]  /*2be0*/  IMAD.MOV.U32 R49, RZ, RZ, R55 ;  /* 0x000000ffff317224 */ /* 0x000fe400078e0037 */
[----:B------:R-:W0:Y:S01]  /*2bf0*/  I2F.RP R55, R56 ;  /* 0x0000003800377306 */ /* 0x000e220000209400 */
[----:B------:R-:W-:Y:S02]  /*2c00*/  IMAD.MOV R58, RZ, RZ, -R58 ;  /* 0x000000ffff3a7224 */ /* 0x000fe400078e0a3a */
[----:B------:R-:W-:-:S02]  /*2c10*/  VIADD R72, R2, 0x14 ;  /* 0x0000001402487836 */ /* 0x000fc40000000000 */
[----:B------:R-:W-:-:S03]  /*2c20*/  IMAD.HI.U32 R54, R3, R79, RZ ;  /* 0x0000004f03367227 */ /* 0x000fc600078e00ff */
[----:B------:R-:W-:Y:S01]  /*2c30*/  IABS R81, R72 ;  /* 0x0000004800517213 */ /* 0x000fe20000000000 */
[--C-:B------:R-:W-:Y:S01]  /*2c40*/  @!P5 IMAD.IADD R52, R52, 0x1, -R0.reuse ;  /* 0x000000013434d824 */ /* 0x100fe200078e0a00 */
[----:B------:R-:W-:Y:S01]  /*2c50*/  ISETP.GE.AND P5, PT, R64, RZ, PT ;  /* 0x000000ff4000720c */ /* 0x000fe20003fa6270 */
[C---:B------:R-:W-:Y:S02]  /*2c60*/  IMAD R61, R0.reuse, R58, R61 ;  /* 0x0000003a003d7224 */ /* 0x040fe400078e023d */
[----:B------:R-:W-:Y:S02]  /*2c70*/  @!P2 IMAD.IADD R65, R65, 0x1, -R0 ;  /* 0x000000014141a824 */ /* 0x000fe400078e0a00 */
[----:B------:R-:W-:Y:S01]  /*2c80*/  IMAD.MOV R54, RZ, RZ, -R54 ;  /* 0x000000ffff367224 */ /* 0x000fe200078e0a36 */
[----:B0-----:R-:W0:Y:S01]  /*2c90*/  MUFU.RCP R55, R55 ;  /* 0x0000003700377308 */ /* 0x001e220000001000 */
[----:B------:R-:W-:Y:S01]  /*2ca0*/  @!P0 IMAD.MOV R52, RZ, RZ, -R52 ;  /* 0x000000ffff348224 */ /* 0x000fe200078e0a34 */
[C---:B------:R-:W-:Y:S01]  /*2cb0*/  ISETP.GT.U32.AND P0, PT, R0.reuse, R61, PT ;  /* 0x0000003d0000720c */ /* 0x040fe20003f04070 */
[C---:B------:R-:W-:Y:S01]  /*2cc0*/  IMAD R79, R0.reuse, R54, R79 ;  /* 0x00000036004f7224 */ /* 0x040fe200078e024f */
[----:B------:R-:W-:Y:S01]  /*2cd0*/  ISETP.GT.U32.AND P2, PT, R0, R65, PT ;  /* 0x000000410000720c */ /* 0x000fe20003f44070 */
[----:B------:R-:W-:-:S04]  /*2ce0*/  IMAD.HI.U32 R54, R3, R81, RZ ;  /* 0x0000005103367227 */ /* 0x000fc800078e00ff */
[----:B------:R-:W-:Y:S02]  /*2cf0*/  VIADD R74, R2, 0x12 ;  /* 0x00000012024a7836 */ /* 0x000fe40000000000 */
[----:B------:R-:W-:Y:S02]  /*2d00*/  IMAD.MOV R60, RZ, RZ, -R54 ;  /* 0x000000ffff3c7224 */ /* 0x000fe400078e0a36 */
[--C-:B------:R-:W-:Y:S01]  /*2d10*/  @!P3 IMAD.IADD R57, R57, 0x1, -R0.reuse ;  /* 0x000000013939b824 */ /* 0x100fe200078e0a00 */
[----:B------:R-:W-:Y:S01]  /*2d20*/  IABS R83, R74 ;  /* 0x0000004a00537213 */ /* 0x000fe20000000000 */
[C---:B------:R-:W-:Y:S01]  /*2d30*/  IMAD R81, R0.reuse, R60, R81 ;  /* 0x0000003c00517224 */ /* 0x040fe200078e0251 */
[C---:B------:R-:W-:Y:S01]  /*2d40*/  ISETP.GT.U32.AND P3, PT, R0.reuse, R53, PT ;  /* 0x000000350000720c */ /* 0x040fe20003f64070 */
[--C-:B------:R-:W-:Y:S02]  /*2d50*/  @!P0 IMAD.IADD R61, R61, 0x1, -R0.reuse ;  /* 0x000000013d3d8824 */ /* 0x100fe400078e0a00 */
[----:B------:R-:W-:Y:S01]  /*2d60*/  @!P2 IMAD.IADD R65, R65, 0x1, -R0 ;  /* 0x000000014141a824 */ /* 0x000fe200078e0a00 */
[----:B------:R-:W-:Y:S01]  /*2d70*/  ISETP.GT.U32.AND P2, PT, R0, R81, PT ;  /* 0x000000510000720c */ /* 0x000fe20003f44070 */
[----:B------:R-:W-:Y:S01]  /*2d80*/  VIADD R76, R2, 0x10 ;  /* 0x00000010024c7836 */ /* 0x000fe20000000000 */
[----:B------:R-:W-:Y:S01]  /*2d90*/  ISETP.GT.U32.AND P0, PT, R0, R61, PT ;  /* 0x0000003d0000720c */ /* 0x000fe20003f04070 */
[----:B------:R-:W-:-:S03]  /*2da0*/  IMAD.HI.U32 R54, R3, R83, RZ ;  /* 0x0000005303367227 */ /* 0x000fc600078e00ff */
[----:B------:R-:W-:Y:S01]  /*2db0*/  IABS R85, R76 ;  /* 0x0000004c00557213 */ /* 0x000fe20000000000 */
[----:B------:R-:W-:Y:S01]  /*2dc0*/  @!P4 IMAD.MOV R49, RZ, RZ, -R49 ;  /* 0x000000ffff31c224 */ /* 0x000fe200078e0a31 */
[C---:B------:R-:W-:Y:S01]  /*2dd0*/  ISETP.GT.U32.AND P4, PT, R0.reuse, R57, PT ;  /* 0x000000390000720c */ /* 0x040fe20003f84070 */
[----:B------:R-:W-:Y:S02]  /*2de0*/  IMAD.MOV R54, RZ, RZ, -R54 ;  /* 0x000000ffff367224 */ /* 0x000fe400078e0a36 */
[----:B0-----:R-:W-:Y:S02]  /*2df0*/  VIADD R55, R55, 0xffffffe ;  /* 0x0ffffffe37377836 */ /* 0x001fe40000000000 */
[C---:B------:R-:W-:Y:S02]  /*2e00*/  IMAD R83, R0.reuse, R54, R83 ;  /* 0x0000003600537224 */ /* 0x040fe400078e0253 */
[----:B------:R-:W-:Y:S02]  /*2e10*/  IMAD.HI.U32 R58, R3, R85, RZ ;  /* 0x00000055033a7227 */ /* 0x000fe400078e00ff */
[----:B------:R-:W0:Y:S02]  /*2e20*/  F2I.FTZ.U32.TRUNC.NTZ R55, R55 ;  /* 0x0000003700377305 */ /* 0x000e24000021f000 */
[----:B------:R-:W-:Y:S01]  /*2e30*/  @!P2 IMAD.IADD R81, R81, 0x1, -R0 ;  /* 0x000000015151a824 */ /* 0x000fe200078e0a00 */
[----:B------:R-:W-:Y:S01]  /*2e40*/  ISETP.GT.U32.AND P2, PT, R0, R83, PT ;  /* 0x000000530000720c */ /* 0x000fe20003f44070 */
[----:B------:R-:W-:-:S02]  /*2e50*/  IMAD.MOV R58, RZ, RZ, -R58 ;  /* 0x000000ffff3a7224 */ /* 0x000fc400078e0a3a */
[--C-:B------:R-:W-:Y:S01]  /*2e60*/  @!P0 IMAD.IADD R61, R61, 0x1, -R0.reuse ;  /* 0x000000013d3d8824 */ /* 0x100fe200078e0a00 */
[C---:B------:R-:W-:Y:S01]  /*2e70*/  ISETP.GT.U32.AND P0, PT, R0.reuse, R79, PT ;  /* 0x0000004f0000720c */ /* 0x040fe20003f04070 */
[--C-:B------:R-:W-:Y:S01]  /*2e80*/  @!P4 IMAD.IADD R57, R57, 0x1, -R0.reuse ;  /* 0x000000013939c824 */ /* 0x100fe200078e0a00 */
[C---:B------:R-:W-:Y:S01]  /*2e90*/  ISETP.GT.U32.AND P4, PT, R0.reuse, R63, PT ;  /* 0x0000003f0000720c */ /* 0x040fe20003f84070 */
[----:B------:R-:W-:Y:S02]  /*2ea0*/  IMAD R85, R0, R58, R85 ;  /* 0x0000003a00557224 */ /* 0x000fe400078e0255 */
[C---:B------:R-:W-:Y:S02]  /*2eb0*/  VIADD R58, R2.reuse, 0xe ;  /* 0x0000000e023a7836 */ /* 0x040fe40000000000 */
[----:B------:R-:W-:Y:S02]  /*2ec0*/  VIADD R78, R2, 0xa ;  /* 0x0000000a024e7836 */ /* 0x000fe40000000000 */
[--C-:B------:R-:W-:Y:S01]  /*2ed0*/  @!P2 IMAD.IADD R83, R83, 0x1, -R0.reuse ;  /* 0x000000015353a824 */ /* 0x100fe200078e0a00 */
[----:B------:R-:W-:Y:S01]  /*2ee0*/  IABS R68, R58 ;  /* 0x0000003a00447213 */ /* 0x000fe20000000000 */
[----:B0-----:R-:W-:Y:S01]  /*2ef0*/  IMAD.MOV R71, RZ, RZ, -R55 ;  /* 0x000000ffff477224 */ /* 0x001fe200078e0a37 */
[----:B------:R-:W-:Y:S01]  /*2f00*/  IABS R91, R78 ;  /* 0x0000004e005b7213 */ /* 0x000fe20000000000 */
[----:B------:R-:W-:Y:S01]  /*2f10*/  @!P3 IMAD.IADD R53, R53, 0x1, -R0 ;  /* 0x000000013535b824 */ /* 0x000fe200078e0a00 */
[----:B------:R-:W-:Y:S01]  /*2f20*/  ISETP.GT.U32.AND P2, PT, R0, R85, PT ;  /* 0x000000550000720c */ /* 0x000fe20003f44070 */
[----:B------:R-:W-:Y:S01]  /*2f30*/  IMAD.HI.U32 R60, R3, R68, RZ ;  /* 0x00000044033c7227 */ /* 0x000fe200078e00ff */
[----:B------:R-:W-:-:S03]  /*2f40*/  ISETP.GE.AND P3, PT, R66, RZ, PT ;  /* 0x000000ff4200720c */ /* 0x000fc60003f66270 */
[----:B------:R-:W-:Y:S01]  /*2f50*/  @!P0 IMAD.IADD R79, R79, 0x1, -R0 ;  /* 0x000000014f4f8824 */ /* 0x000fe200078e0a00 */
[----:B------:R-:W-:Y:S01]  /*2f60*/  ISETP.GE.AND P0, PT, R62, RZ, PT ;  /* 0x000000ff3e00720c */ /* 0x000fe20003f06270 */
[----:B------:R-:W-:-:S04]  /*2f70*/  IMAD.HI.U32 R66, R3, R91, RZ ;  /* 0x0000005b03427227 */ /* 0x000fc800078e00ff */
[----:B------:R-:W-:Y:S02]  /*2f80*/  @!P4 IMAD.IADD R63, R63, 0x1, -R0 ;  /* 0x000000013f3fc824 */ /* 0x000fe400078e0a00 */
[----:B------:R-:W-:Y:S02]  /*2f90*/  IMAD.MOV.U32 R54, RZ, RZ, RZ ;  /* 0x000000ffff367224 */ /* 0x000fe400078e00ff */
[----:B------:R-:W-:Y:S01]  /*2fa0*/  IMAD R71, R71, R56, RZ ;  /* 0x0000003847477224 */ /* 0x000fe200078e02ff */
[----:B------:R-:W-:Y:S01]  /*2fb0*/  ISETP.GT.U32.AND P4, PT, R0, R63, PT ;  /* 0x0000003f0000720c */ /* 0x000fe20003f84070 */
[----:B------:R-:W-:Y:S02]  /*2fc0*/  VIADD R62, R2, 0xc ;  /* 0x0000000c023e7836 */ /* 0x000fe40000000000 */
[----:B------:R-:W-:Y:S02]  /*2fd0*/  IMAD.MOV R69, RZ, RZ, -R60 ;  /* 0x000000ffff457224 */ /* 0x000fe400078e0a3c */
[----:B------:R-:W-:Y:S01]  /*2fe0*/  IMAD.MOV R60, RZ, RZ, -R66 ;  /* 0x000000ffff3c7224 */ /* 0x000fe200078e0a42 */
[----:B------:R-:W-:Y:S01]  /*2ff0*/  IABS R89, R62 ;  /* 0x0000003e00597213 */ /* 0x000fe20000000000 */
[----:B------:R-:W-:-:S04]  /*3000*/  IMAD.HI.U32 R66, R55, R71, R54 ;  /* 0x0000004737427227 */ /* 0x000fc800078e0036 */
[----:B------:R-:W-:Y:S02]  /*3010*/  IMAD R55, R0, R69, R68 ;  /* 0x0000004500377224 */ /* 0x000fe400078e0244 */
[----:B------:R-:W-:Y:S02]  /*3020*/  @!P2 IMAD.IADD R85, R85, 0x1, -R0 ;  /* 0x000000015555a824 */ /* 0x000fe400078e0a00 */
[----:B------:R-:W-:Y:S01]  /*3030*/  VIADD R80, R2, 0x8 ;  /* 0x0000000802507836 */ /* 0x000fe20000000000 */
[----:B------:R-:W-:Y:S01]  /*3040*/  ISETP.GT.U32.AND P2, PT, R0, R55, PT ;  /* 0x000000370000720c */ /* 0x000fe20003f44070 */
[----:B------:R-:W-:-:S03]  /*3050*/  IMAD.HI.U32 R64, R3, R89, RZ ;  /* 0x0000005903407227 */ /* 0x000fc600078e00ff */
[----:B------:R-:W-:Y:S01]  /*3060*/  IABS R93, R80 ;  /* 0x00000050005d7213 */ /* 0x000fe20000000000 */
[----:B------:R-:W-:Y:S02]  /*3070*/  IMAD.MOV R64, RZ, RZ, -R64 ;  /* 0x000000ffff407224 */ /* 0x000fe400078e0a40 */
[----:B------:R-:W-:Y:S01]  /*3080*/  @!P4 IMAD.IADD R63, R63, 0x1, -R0 ;  /* 0x000000013f3fc824 */ /* 0x000fe200078e0a00 */
[----:B------:R-:W-:Y:S01]  /*3090*/  ISETP.GE.AND P4, PT, R67, RZ, PT ;  /* 0x000000ff4300720c */ /* 0x000fe20003f86270 */
[----:B------:R-:W-:Y:S02]  /*30a0*/  IMAD R89, R0, R64, R89 ;  /* 0x0000004000597224 */ /* 0x000fe400078e0259 */
[----:B------:R-:W-:-:S04]  /*30b0*/  IMAD.HI.U32 R67, R3, R93, RZ ;  /* 0x0000005d03437227 */ /* 0x000fc800078e00ff */
[--C-:B------:R-:W-:Y:S01]  /*30c0*/  @!P2 IMAD.IADD R55, R55, 0x1, -R0.reuse ;  /* 0x000000013737a824 */ /* 0x100fe200078e0a00 */
[----:B------:R-:W-:Y:S01]  /*30d0*/  ISETP.GT.U32.AND P2, PT, R0, R89, PT ;  /* 0x000000590000720c */ /* 0x000fe20003f44070 */
[----:B------:R-:W-:Y:S02]  /*30e0*/  IMAD.MOV R67, RZ, RZ, -R67 ;  /* 0x000000ffff437224 */ /* 0x000fe400078e0a43 */
[C---:B------:R-:W-:Y:S02]  /*30f0*/  VIADD R82, R2.reuse, 0x6 ;  /* 0x0000000602527836 */ /* 0x040fe40000000000 */
[C---:B------:R-:W-:Y:S02]  /*3100*/  VIADD R84, R2.reuse, 0x4 ;  /* 0x0000000402547836 */ /* 0x040fe40000000000 */
[----:B------:R-:W-:Y:S02]  /*3110*/  VIADD R86, R2, 0x2 ;  /* 0x0000000202567836 */ /* 0x000fe40000000000 */
[C---:B------:R-:W-:Y:S01]  /*3120*/  IMAD R93, R0.reuse, R67, R93 ;  /* 0x00000043005d7224 */ /* 0x040fe200078e025d */
[----:B------:R-:W-:Y:S01]  /*3130*/  IABS R67, R82 ;  /* 0x0000005200437213 */ /* 0x000fe20000000000 */
[C---:B------:R-:W-:Y:S01]  /*3140*/  IMAD R91, R0.reuse, R60, R91 ;  /* 0x0000003c005b7224 */ /* 0x040fe200078e025b */
[----:B------:R-:W-:Y:S01]  /*3150*/  IABS R95, R84 ;  /* 0x00000054005f7213 */ /* 0x000fe20000000000 */
[----:B------:R-:W-:Y:S01]  /*3160*/  @!P2 IMAD.IADD R89, R89, 0x1, -R0 ;  /* 0x000000015959a824 */ /* 0x000fe200078e0a00 */
[----:B------:R-:W-:Y:S01]  /*3170*/  IABS R97, R86 ;  /* 0x0000005600617213 */ /* 0x000fe20000000000 */
[----:B------:R-:W-:Y:S01]  /*3180*/  IMAD.HI.U32 R54, R3, R67, RZ ;  /* 0x0000004303367227 */ /* 0x000fe200078e00ff */
[----:B------:R-:W-:-:S03]  /*3190*/  ISETP.GT.U32.AND P2, PT, R0, R81, PT ;  /* 0x000000510000720c */ /* 0x000fc60003f44070 */
[----:B------:R-:W-:-:S04]  /*31a0*/  IMAD.HI.U32 R60, R3, R95, RZ ;  /* 0x0000005f033c7227 */ /* 0x000fc800078e00ff */
[----:B------:R-:W-:-:S04]  /*31b0*/  IMAD.HI.U32 R64, R3, R97, RZ ;  /* 0x0000006103407227 */ /* 0x000fc800078e00ff */
[----:B------:R-:W-:-:S04]  /*31c0*/  IMAD.HI.U32 R3, R3, R99, RZ ;  /* 0x0000006303037227 */ /* 0x000fc800078e00ff */
[----:B------:R-:W-:Y:S02]  /*31d0*/  IMAD.MOV R54, RZ, RZ, -R54 ;  /* 0x000000ffff367224 */ /* 0x000fe400078e0a36 */
[----:B------:R-:W-:Y:S02]  /*31e0*/  IMAD.MOV R68, RZ, RZ, -R3 ;  /* 0x000000ffff447224 */ /* 0x000fe400078e0a03 */
[C---:B------:R-:W-:Y:S02]  /*31f0*/  IMAD R3, R0.reuse, R54, R67 ;  /* 0x0000003600037224 */ /* 0x040fe400078e0243 */
[----:B------:R-:W-:Y:S02]  /*3200*/  IMAD.MOV.U32 R67, RZ, RZ, R53 ;  /* 0x000000ffff437224 */ /* 0x000fe400078e0035 */
[----:B------:R-:W-:Y:S01]  /*3210*/  @!P2 IMAD.IADD R81, R81, 0x1, -R0 ;  /* 0x000000015151a824 */ /* 0x000fe200078e0a00 */
[C---:B------:R-:W-:Y:S01]  /*3220*/  ISETP.GT.U32.AND P2, PT, R0.reuse, R3, PT ;  /* 0x000000030000720c */ /* 0x040fe20003f44070 */
[----:B------:R-:W-:Y:S01]  /*3230*/  @!P1 IMAD.MOV R67, RZ, RZ, -R67 ;  /* 0x000000ffff439224 */ /* 0x000fe200078e0a43 */
[----:B------:R-:W-:Y:S01]  /*3240*/  ISETP.GT.U32.AND P1, PT, R0, R79, PT ;  /* 0x0000004f0000720c */ /* 0x000fe20003f24070 */
[----:B------:R-:W-:-:S02]  /*3250*/  IMAD.MOV.U32 R71, RZ, RZ, R59 ;  /* 0x000000ffff477224 */ /* 0x000fc400078e003b */
[----:B------:R-:W-:Y:S02]  /*3260*/  IMAD.MOV.U32 R69, RZ, RZ, R57 ;  /* 0x000000ffff457224 */ /* 0x000fe400078e0039 */
[----:B------:R-:W-:Y:S02]  /*3270*/  IMAD.MOV.U32 R73, RZ, RZ, R61 ;  /* 0x000000ffff497224 */ /* 0x000fe400078e003d */
[----:B------:R-:W-:Y:S02]  /*3280*/  IMAD.MOV.U32 R75, RZ, RZ, R63 ;  /* 0x000000ffff4b7224 */ /* 0x000fe400078e003f */
[----:B------:R-:W-:Y:S01]  /*3290*/  @!P5 IMAD.MOV R71, RZ, RZ, -R71 ;  /* 0x000000ffff47d224 */ /* 0x000fe200078e0a47 */
[C---:B------:R-:W-:Y:S01]  /*32a0*/  ISETP.GT.U32.AND P5, PT, R0.reuse, R83, PT ;  /* 0x000000530000720c */ /* 0x040fe20003fa4070 */
[----:B------:R-:W-:Y:S01]  /*32b0*/  @!P6 IMAD.MOV R69, RZ, RZ, -R69 ;  /* 0x000000ffff45e224 */ /* 0x000fe200078e0a45 */
[C---:B------:R-:W-:Y:S01]  /*32c0*/  ISETP.GT.U32.AND P6, PT, R0.reuse, R89, PT ;  /* 0x000000590000720c */ /* 0x040fe20003fc4070 */
[----:B------:R-:W-:Y:S01]  /*32d0*/  @!P3 IMAD.MOV R73, RZ, RZ, -R73 ;  /* 0x000000ffff49b224 */ /* 0x000fe200078e0a49 */
[C---:B------:R-:W-:Y:S01]  /*32e0*/  ISETP.GT.U32.AND P3, PT, R0.reuse, R85, PT ;  /* 0x000000550000720c */ /* 0x040fe20003f64070 */
        /* <DEDUP_REMOVED lines=8> */
[----:B------:R-:W-:Y:S02]  /*3370*/  IMAD.MOV R64, RZ, RZ, -R64 ;  /* 0x000000ffff407224 */ /* 0x000fe400078e0a40 */
[----:B------:R-:W-:Y:S02]  /*3380*/  IMAD.MOV R66, RZ, RZ, -R66 ;  /* 0x000000ffff427224 */ /* 0x000fe400078e0a42 */
[----:B------:R-:W-:Y:S02]  /*3390*/  IMAD.MOV.U32 R77, RZ, RZ, R65 ;  /* 0x000000ffff4d7224 */ /* 0x000fe400078e0041 */
[----:B------:R-:W-:-:S02]  /*33a0*/  IMAD R95, R0, R60, R95 ;  /* 0x0000003c005f7224 */ /* 0x000fc400078e025f */
[C---:B------:R-:W-:Y:S02]  /*33b0*/  IMAD R97, R0.reuse, R64, R97 ;  /* 0x0000004000617224 */ /* 0x040fe400078e0261 */
[----:B------:R-:W-:Y:S02]  /*33c0*/  IMAD R99, R0, R68, R99 ;  /* 0x0000004400637224 */ /* 0x000fe400078e0263 */
[----:B------:R-:W-:Y:S02]  /*33d0*/  IMAD R53, R56, R66, R87 ;  /* 0x0000004238357224 */ /* 0x000fe400078e0257 */
[----:B------:R-:W-:Y:S01]  /*33e0*/  @!P0 IMAD.MOV R77, RZ, RZ, -R77 ;  /* 0x000000ffff4d8224 */ /* 0x000fe200078e0a4d */
[C---:B------:R-:W-:Y:S01]  /*33f0*/  ISETP.GT.U32.AND P0, PT, R0.reuse, R91, PT ;  /* 0x0000005b0000720c */ /* 0x040fe20003f04070 */
[--C-:B------:R-:W-:Y:S01]  /*3400*/  @!P5 IMAD.IADD R83, R83, 0x1, -R0.reuse ;  /* 0x000000015353d824 */ /* 0x100fe200078e0a00 */
[C---:B------:R-:W-:Y:S01]  /*3410*/  ISETP.GT.U32.AND P5, PT, R0.reuse, R95, PT ;  /* 0x0000005f0000720c */ /* 0x040fe20003fa4070 */
[--C-:B------:R-:W-:Y:S01]  /*3420*/  @!P3 IMAD.IADD R85, R85, 0x1, -R0.reuse ;  /* 0x000000015555b824 */ /* 0x100fe200078e0a00 */
[C---:B------:R-:W-:Y:S01]  /*3430*/  ISETP.GT.U32.AND P3, PT, R0.reuse, R97, PT ;  /* 0x000000610000720c */ /* 0x040fe20003f64070 */
[--C-:B------:R-:W-:Y:S01]  /*3440*/  @!P4 IMAD.IADD R55, R55, 0x1, -R0.reuse ;  /* 0x000000013737c824 */ /* 0x100fe200078e0a00 */
[----:B------:R-:W-:Y:S01]  /*3450*/  ISETP.GT.U32.AND P4, PT, R0, R99, PT ;  /* 0x000000630000720c */ /* 0x000fe20003f84070 */
[--C-:B------:R-:W-:Y:S01]  /*3460*/  @!P6 IMAD.IADD R89, R89, 0x1, -R0.reuse ;  /* 0x000000015959e824 */ /* 0x100fe200078e0a00 */
[----:B------:R-:W-:Y:S01]  /*3470*/  ISETP.GT.U32.AND P6, PT, R56, R53, PT ;  /* 0x000000353800720c */ /* 0x000fe20003fc4070 */
[--C-:B------:R-:W-:Y:S01]  /*3480*/  @!P1 IMAD.IADD R93, R93, 0x1, -R0.reuse ;  /* 0x000000015d5d9824 */ /* 0x100fe200078e0a00 */
[----:B------:R-:W-:Y:S01]  /*3490*/  ISETP.GE.AND P1, PT, R72, RZ, PT ;  /* 0x000000ff4800720c */ /* 0x000fe20003f26270 */
[----:B------:R-:W-:Y:S01]  /*34a0*/  @!P2 IMAD.MOV R83, RZ, RZ, -R83 ;  /* 0x000000ffff53a224 */ /* 0x000fe200078e0a53 */
[----:B------:R-:W-:Y:S01]  /*34b0*/  ISETP.GT.U32.AND P2, PT, R0, R3, PT ;  /* 0x000000030000720c */ /* 0x000fe20003f44070 */
[--C-:B------:R-:W-:Y:S01]  /*34c0*/  @!P0 IMAD.IADD R91, R91, 0x1, -R0.reuse ;  /* 0x000000015b5b8824 */ /* 0x100fe200078e0a00 */
[----:B------:R-:W-:Y:S01]  /*34d0*/  ISETP.GE.AND P0, PT, R70, RZ, PT ;  /* 0x000000ff4600720c */ /* 0x000fe20003f06270 */
[--C-:B------:R-:W-:Y:S01]  /*34e0*/  @!P5 IMAD.IADD R95, R95, 0x1, -R0.reuse ;  /* 0x000000015f5fd824 */ /* 0x100fe200078e0a00 */
[----:B------:R-:W-:Y:S01]  /*34f0*/  ISETP.GE.AND P5, PT, R76, RZ, PT ;  /* 0x000000ff4c00720c */ /* 0x000fe20003fa6270 */
[--C-:B------:R-:W-:Y:S01]  /*3500*/  @!P3 IMAD.IADD R97, R97, 0x1, -R0.reuse ;  /* 0x000000016161b824 */ /* 0x100fe200078e0a00 */
[----:B------:R-:W-:Y:S01]  /*3510*/  ISETP.GE.AND P3, PT, R58, RZ, PT ;  /* 0x000000ff3a00720c */ /* 0x000fe20003f66270 */
[----:B------:R-:W-:Y:S01]  /*3520*/  @!P4 IMAD.IADD R99, R99, 0x1, -R0 ;  /* 0x000000016363c824 */ /* 0x000fe200078e0a00 */
[----:B------:R-:W-:Y:S01]  /*3530*/  ISETP.GE.AND P4, PT, R62, RZ, PT ;  /* 0x000000ff3e00720c */ /* 0x000fe20003f86270 */
[----:B------:R-:W-:-:S02]  /*3540*/  @!P6 IMAD.IADD R53, R53, 0x1, -R56 ;  /* 0x000000013535e824 */ /* 0x000fc400078e0a38 */
[----:B------:R-:W-:Y:S01]  /*3550*/  @!P1 IMAD.MOV R81, RZ, RZ, -R81 ;  /* 0x000000ffff519224 */ /* 0x000fe200078e0a51 */
[----:B------:R-:W-:Y:S01]  /*3560*/  ISETP.GT.U32.AND P1, PT, R0, R93, PT ;  /* 0x0000005d0000720c */ /* 0x000fe20003f24070 */
[--C-:B------:R-:W-:Y:S01]  /*3570*/  @!P2 IMAD.IADD R3, R3, 0x1, -R0.reuse ;  /* 0x000000010303a824 */ /* 0x100fe200078e0a00 */
[----:B------:R-:W-:Y:S01]  /*3580*/  ISETP.GT.U32.AND P6, PT, R56, R53, PT ;  /* 0x000000353800720c */ /* 0x000fe20003fc4070 */
[----:B------:R-:W-:Y:S01]  /*3590*/  @!P0 IMAD.MOV R79, RZ, RZ, -R79 ;  /* 0x000000ffff4f8224 */ /* 0x000fe200078e0a4f */
[----:B------:R-:W-:Y:S01]  /*35a0*/  ISETP.GE.AND P2, PT, R80, RZ, PT ;  /* 0x000000ff5000720c */ /* 0x000fe20003f46270 */
[----:B------:R-:W-:Y:S01]  /*35b0*/  IMAD.MOV.U32 R87, RZ, RZ, R55 ;  /* 0x000000ffff577224 */ /* 0x000fe200078e0037 */
[C---:B------:R-:W-:Y:S01]  /*35c0*/  ISETP.GT.U32.AND P0, PT, R0.reuse, R91, PT ;  /* 0x0000005b0000720c */ /* 0x040fe20003f04070 */
        /* <DEDUP_REMOVED lines=8> */
[----:B------:R-:W-:Y:S01]  /*3650*/  @!P6 IMAD.IADD R53, R53, 0x1, -R56 ;  /* 0x000000013535e824 */ /* 0x000fe200078e0a38 */
[----:B------:R-:W-:Y:S01]  /*3660*/  ISETP.GE.AND P6, PT, R106, RZ, PT ;  /* 0x000000ff6a00720c */ /* 0x000fe20003fc6270 */
[----:B------:R-:W-:Y:S01]  /*3670*/  @!P2 IMAD.MOV R93, RZ, RZ, -R93 ;  /* 0x000000ffff5da224 */ /* 0x000fe200078e0a5d */
[----:B------:R-:W-:Y:S01]  /*3680*/  ISETP.NE.AND P2, PT, R50, RZ, PT ;  /* 0x000000ff3200720c */ /* 0x000fe20003f45270 */
        /* <DEDUP_REMOVED lines=8> */
[----:B------:R-:W-:Y:S01]  /*3710*/  IMAD.MOV.U32 R66, RZ, RZ, R53 ;  /* 0x000000ffff427224 */ /* 0x000fe200078e0035 */
[----:B------:R-:W-:Y:S01]  /*3720*/  LOP3.LUT R0, RZ, R51, RZ, 0x33, !PT ;  /* 0x00000033ff007212 */ /* 0x000fe200078e33ff */
[----:B------:R-:W-:Y:S01]  /*3730*/  @!P1 IMAD.MOV R91, RZ, RZ, -R91 ;  /* 0x000000ffff5b9224 */ /* 0x000fe200078e0a5b */
[----:B------:R-:W-:Y:S01]  /*3740*/  ISETP.NE.AND P1, PT, R51, RZ, PT ;  /* 0x000000ff3300720c */ /* 0x000fe20003f25270 */
[----:B------:R-:W-:Y:S01]  /*3750*/  @!P6 IMAD.MOV R66, RZ, RZ, -R66 ;  /* 0x000000ffff42e224 */ /* 0x000fe200078e0a42 */
[----:B------:R-:W-:Y:S01]  /*3760*/  @!P2 LOP3.LUT R66, RZ, R50, RZ, 0x33, !PT ;  /* 0x00000032ff42a212 */ /* 0x000fe200078e33ff */
[----:B------:R-:W-:Y:S01]  /*3770*/  IMAD.MOV.U32 R51, RZ, RZ, R3 ;  /* 0x000000ffff337224 */ /* 0x000fe200078e0003 */
[C---:B------:R-:W-:Y:S01]  /*3780*/  SEL R4, R0.reuse, R4, !P1 ;  /* 0x0000000400047207 */ /* 0x040fe20004800000 */
[----:B------:R-:W-:Y:S01]  /*3790*/  @!P0 IMAD.MOV R99, RZ, RZ, -R99 ;  /* 0x000000ffff638224 */ /* 0x000fe200078e0a63 */
[----:B------:R-:W-:Y:S01]  /*37a0*/  SEL R5, R0, R5, !P1 ;  /* 0x0000000500057207 */ /* 0x000fe20004800000 */
[----:B------:R-:W-:Y:S01]  /*37b0*/  IMAD R66, R66, UR17, RZ ;  /* 0x0000001142427c24 */ /* 0x000fe2000f8e02ff */
[----:B------:R-:W-:Y:S01]  /*37c0*/  SEL R6, R0, R6, !P1 ;  /* 0x0000000600067207 */ /* 0x000fe20004800000 */
[----:B--2---:R-:W-:Y:S01]  /*37d0*/  IMAD R4, R4, UR5, RZ ;  /* 0x0000000504047c24 */ /* 0x004fe2000f8e02ff */
[C---:B------:R-:W-:Y:S01]  /*37e0*/  SEL R7, R0.reuse, R7, !P1 ;  /* 0x0000000700077207 */ /* 0x040fe20004800000 */
[----:B------:R-:W-:Y:S01]  /*37f0*/  @!P5 IMAD.MOV R51, RZ, RZ, -R51 ;  /* 0x000000ffff33d224 */ /* 0x000fe200078e0a33 */
[C---:B------:R-:W-:Y:S01]  /*3800*/  SEL R53, R0.reuse, R36, !P1 ;  /* 0x0000002400357207 */ /* 0x040fe20004800000 */
[----:B------:R-:W-:Y:S01]  /*3810*/  @!P3 IMAD.MOV R95, RZ, RZ, -R95 ;  /* 0x000000ffff5fb224 */ /* 0x000fe200078e0a5f */
[C---:B------:R-:W-:Y:S01]  /*3820*/  SEL R36, R0.reuse, R52, !P1 ;  /* 0x0000003400247207 */ /* 0x040fe20004800000 */
[----:B------:R-:W-:Y:S01]  /*3830*/  @!P4 IMAD.MOV R97, RZ, RZ, -R97 ;  /* 0x000000ffff61c224 */ /* 0x000fe200078e0a61 */
[C---:B------:R-:W-:Y:S01]  /*3840*/  SEL R8, R0.reuse, R8, !P1 ;  /* 0x0000000800087207 */ /* 0x040fe20004800000 */
[----:B------:R-:W-:Y:S01]  /*3850*/  IMAD R5, R5, UR5, RZ ;  /* 0x0000000505057c24 */ /* 0x000fe2000f8e02ff */
[----:B------:R-:W-:Y:S01]  /*3860*/  SEL R9, R0, R9, !P1 ;  /* 0x0000000900097207 */ /* 0x000fe20004800000 */
[----:B------:R-:W-:Y:S01]  /*3870*/  IMAD R6, R6, UR5, RZ ;  /* 0x0000000506067c24 */ /* 0x000fe2000f8e02ff */
[----:B------:R-:W-:Y:S01]  /*3880*/  SEL R52, R0, R99, !P1 ;  /* 0x0000006300347207 */ /* 0x000fe20004800000 */
[----:B------:R-:W-:Y:S01]  /*3890*/  IMAD R7, R7, UR5, RZ ;  /* 0x0000000507077c24 */ /* 0x000fe2000f8e02ff */
[----:B---3--:R-:W-:Y:S01]  /*38a0*/  IADD3 R104, P5, PT, R66, UR8, RZ ;  /* 0x0000000842687c10 */ /* 0x008fe2000ffbe0ff */
[----:B------:R-:W-:Y:S01]  /*38b0*/  IMAD R8, R8, UR5, RZ ;  /* 0x0000000508087c24 */ /* 0x000fe2000f8e02ff */
[C---:B------:R-:W-:Y:S01]  /*38c0*/  SEL R10, R0.reuse, R10, !P1 ;  /* 0x0000000a000a7207 */ /* 0x040fe20004800000 */
[----:B------:R-:W-:Y:S01]  /*38d0*/  IMAD R9, R9, UR5, RZ ;  /* 0x0000000509097c24 */ /* 0x000fe2000f8e02ff */
[----:B------:R-:W-:Y:S01]  /*38e0*/  SEL R57, R0, R27, !P1 ;  /* 0x0000001b00397207 */ /* 0x000fe20004800000 */
[----:B------:R-:W-:Y:S01]  /*38f0*/  IMAD R53, R53, UR5, RZ ;  /* 0x0000000535357c24 */ /* 0x000fe2000f8e02ff */
[----:B------:R-:W-:Y:S01]  /*3900*/  SHF.R.S32.HI R99, RZ, 0x1f, R4 ;  /* 0x0000001fff637819 */ /* 0x000fe20000011404 */
[----:B------:R-:W-:Y:S01]  /*3910*/  IMAD R10, R10, UR5, RZ ;  /* 0x000000050a0a7c24 */ /* 0x000fe2000f8e02ff */
[----:B------:R-:W-:Y:S01]  /*3920*/  IADD3 R103, P6, PT, R4, UR10, RZ ;  /* 0x0000000a04677c10 */ /* 0x000fe2000ffde0ff */
[----:B------:R-:W-:Y:S01]  /*3930*/  IMAD R70, R57, UR5, RZ ;  /* 0x0000000539467c24 */ /* 0x000fe2000f8e02ff */
[----:B------:R-:W-:Y:S01]  /*3940*/  SEL R55, R0, R35, !P1 ;  /* 0x0000002300377207 */ /* 0x000fe20004800000 */
[----:B------:R-:W-:Y:S01]  /*3950*/  IMAD R52, R52, UR5, RZ ;  /* 0x0000000534347c24 */ /* 0x000fe2000f8e02ff */
[----:B------:R-:W-:Y:S01]  /*3960*/  SEL R27, R0, R48, !P1 ;  /* 0x00000030001b7207 */ /* 0x000fe20004800000 */
[----:B------:R-:W-:Y:S01]  /*3970*/  IMAD.SHL.U32 R123, R24, 0x8, RZ ;  /* 0x00000008187b7824 */ /* 0x000fe200078e00ff */
[C---:B------:R-:W-:Y:S01]  /*3980*/  SEL R118, R0.reuse, R34, !P1 ;  /* 0x0000002200767207 */ /* 0x040fe20004800000 */
[----:B------:R-:W-:Y:S01]  /*3990*/  IMAD R55, R55, UR5, RZ ;  /* 0x0000000537377c24 */ /* 0x000fe2000f8e02ff */
[C---:B------:R-:W-:Y:S01]  /*39a0*/  SEL R35, R0.reuse, R49, !P1 ;  /* 0x0000003100237207 */ /* 0x040fe20004800000 */
[----:B------:R-:W-:Y:S01]  /*39b0*/  IMAD R133, R133, UR73, RZ ;  /* 0x0000004985857c24 */ /* 0x000fe2000f8e02ff */
[----:B------:R-:W-:Y:S01]  /*39c0*/  SEL R48, R0, R51, !P1 ;  /* 0x0000003300307207 */ /* 0x000fe20004800000 */
[----:B------:R-:W-:Y:S01]  /*39d0*/  IMAD R118, R118, UR5, RZ ;  /* 0x0000000576767c24 */ /* 0x000fe2000f8e02ff */
[----:B------:R-:W-:Y:S01]  /*39e0*/  SEL R34, R0, R47, !P1 ;  /* 0x0000002f00227207 */ /* 0x000fe20004800000 */
[----:B------:R-:W-:Y:S01]  /*39f0*/  IMAD R132, R132, UR73, RZ ;  /* 0x0000004984847c24 */ /* 0x000fe2000f8e02ff */
[C---:B------:R-:W-:Y:S01]  /*3a00*/  SEL R49, R0.reuse, R95, !P1 ;  /* 0x0000005f00317207 */ /* 0x040fe20004800000 */
[----:B------:R-:W-:Y:S01]  /*3a10*/  IMAD R131, R131, UR73, RZ ;  /* 0x0000004983837c24 */ /* 0x000fe2000f8e02ff */
[----:B------:R-:W-:Y:S01]  /*3a20*/  SEL R51, R0, R97, !P1 ;  /* 0x0000006100337207 */ /* 0x000fe20004800000 */
[----:B------:R-:W-:Y:S01]  /*3a30*/  IMAD R130, R130, UR73, RZ ;  /* 0x0000004982827c24 */ /* 0x000fe2000f8e02ff */
[----:B------:R-:W-:Y:S01]  /*3a40*/  LEA.HI.X.SX32 R101, R66, UR9, 0x1, P5 ;  /* 0x0000000942657c11 */ /* 0x000fe2000a8f0eff */
[----:B------:R-:W-:Y:S01]  /*3a50*/  IMAD R49, R49, UR5, RZ ;  /* 0x0000000531317c24 */ /* 0x000fe2000f8e02ff */
[C---:B------:R-:W-:Y:S01]  /*3a60*/  SEL R11, R0.reuse, R11, !P1 ;  /* 0x0000000b000b7207 */ /* 0x040fe20004800000 */
        /* <DEDUP_REMOVED lines=9> */
[----:B------:R-:W-:Y:S01]  /*3b00*/  SHF.R.S32.HI R95, RZ, 0x1f, R6 ;  /* 0x0000001fff5f7819 */ /* 0x000fe20000011406 */
[----:B------:R-:W-:Y:S01]  /*3b10*/  IMAD R127, R127, UR73, RZ ;  /* 0x000000497f7f7c24 */ /* 0x000fe2000f8e02ff */
[----:B------:R-:W-:Y:S01]  /*3b20*/  IADD3 R100, P5, PT, R6, UR10, RZ ;  /* 0x0000000a06647c10 */ /* 0x000fe2000ffbe0ff */
[----:B------:R-:W-:Y:S01]  /*3b30*/  IMAD R126, R126, UR73, RZ ;  /* 0x000000497e7e7c24 */ /* 0x000fe2000f8e02ff */
[----:B------:R-:W-:Y:S01]  /*3b40*/  IADD3.X R99, PT, PT, R99, UR11, RZ, P6, !PT ;  /* 0x0000000b63637c10 */ /* 0x000fe2000b7fe4ff */
[----:B------:R-:W-:Y:S01]  /*3b50*/  IMAD R135, R135, UR74, RZ ;  /* 0x0000004a87877c24 */ /* 0x000fe2000f8e02ff */
[----:B------:R-:W-:-:S02]  /*3b60*/  SEL R13, R0, R13, !P1 ;  /* 0x0000000d000d7207 */ /* 0x000fc40004800000 */
[----:B------:R-:W-:Y:S02]  /*3b70*/  SEL R54, R0, R37, !P1 ;  /* 0x0000002500367207 */ /* 0x000fe40004800000 */
[----:B------:R-:W-:Y:S01]  /*3b80*/  SHF.R.S32.HI R93, RZ, 0x1f, R7 ;  /* 0x0000001fff5d7819 */ /* 0x000fe20000011407 */
[----:B------:R-:W-:Y:S01]  /*3b90*/  IMAD R13, R13, UR5, RZ ;  /* 0x000000050d0d7c24 */ /* 0x000fe2000f8e02ff */
[----:B------:R-:W-:Y:S01]  /*3ba0*/  IADD3 R98, P6, PT, R7, UR10, RZ ;  /* 0x0000000a07627c10 */ /* 0x000fe2000ffde0ff */
[----:B------:R-:W-:Y:S01]  /*3bb0*/  IMAD R54, R54, UR5, RZ ;  /* 0x0000000536367c24 */ /* 0x000fe2000f8e02ff */
[C---:B------:R-:W-:Y:S02]  /*3bc0*/  SEL R3, R0.reuse, R26, !P1 ;  /* 0x0000001a00037207 */ /* 0x040fe40004800000 */
[C---:B------:R-:W-:Y:S02]  /*3bd0*/  SEL R116, R0.reuse, R33, !P1 ;  /* 0x0000002100747207 */ /* 0x040fe40004800000 */
[C---:B------:R-:W-:Y:S01]  /*3be0*/  SEL R62, R0.reuse, R32, !P1 ;  /* 0x00000020003e7207 */ /* 0x040fe20004800000 */
[----:B------:R-:W-:Y:S01]  /*3bf0*/  IMAD R3, R3, UR5, RZ ;  /* 0x0000000503037c24 */ /* 0x000fe2000f8e02ff */
[----:B------:R-:W-:Y:S01]  /*3c00*/  SEL R26, R0, R45, !P1 ;  /* 0x0000002d001a7207 */ /* 0x000fe20004800000 */
[----:B------:R-:W-:Y:S01]  /*3c10*/  IMAD R116, R116, UR5, RZ ;  /* 0x0000000574747c24 */ /* 0x000fe2000f8e02ff */
[----:B------:R-:W-:Y:S01]  /*3c20*/  SEL R33, R0, R46, !P1 ;  /* 0x0000002e00217207 */ /* 0x000fe20004800000 */
[----:B------:R-:W-:Y:S01]  /*3c30*/  IMAD R62, R62, UR5, RZ ;  /* 0x000000053e3e7c24 */ /* 0x000fe2000f8e02ff */
[----:B------:R-:W-:-:S02]  /*3c40*/  SEL R32, R0, R44, !P1 ;  /* 0x0000002c00207207 */ /* 0x000fc40004800000 */
[C---:B------:R-:W-:Y:S02]  /*3c50*/  SEL R45, R0.reuse, R89, !P1 ;  /* 0x00000059002d7207 */ /* 0x040fe40004800000 */
[C---:B------:R-:W-:Y:S02]  /*3c60*/  SEL R46, R0.reuse, R91, !P1 ;  /* 0x0000005b002e7207 */ /* 0x040fe40004800000 */
[----:B------:R-:W-:Y:S01]  /*3c70*/  IADD3.X R97, PT, PT, R97, UR11, RZ, P4, !PT ;  /* 0x0000000b61617c10 */ /* 0x000fe2000a7fe4ff */
[----:B------:R-:W-:Y:S01]  /*3c80*/  IMAD R45, R45, UR5, RZ ;  /* 0x000000052d2d7c24 */ /* 0x000fe2000f8e02ff */
[----:B------:R-:W-:Y:S02]  /*3c90*/  IADD3.X R95, PT, PT, R95, UR11, RZ, P5, !PT ;  /* 0x0000000b5f5f7c10 */ /* 0x000fe4000affe4ff */
[C---:B------:R-:W-:Y:S02]  /*3ca0*/  SEL R14, R0.reuse, R14, !P1 ;  /* 0x0000000e000e7207 */ /* 0x040fe40004800000 */
[----:B------:R-:W-:-:S02]  /*3cb0*/  SEL R15, R0, R15, !P1 ;  /* 0x0000000f000f7207 */ /* 0x000fc40004800000 */
[----:B------:R-:W-:Y:S01]  /*3cc0*/  SEL R44, R0, R87, !P1 ;  /* 0x00000057002c7207 */ /* 0x000fe20004800000 */
[----:B------:R-:W-:Y:S01]  /*3cd0*/  IMAD R14, R14, UR5, RZ ;  /* 0x000000050e0e7c24 */ /* 0x000fe2000f8e02ff */
[----:B------:R-:W-:Y:S01]  /*3ce0*/  SHF.R.S32.HI R91, RZ, 0x1f, R8 ;  /* 0x0000001fff5b7819 */ /* 0x000fe20000011408 */
[----:B------:R-:W-:Y:S01]  /*3cf0*/  IMAD R15, R15, UR5, RZ ;  /* 0x000000050f0f7c24 */ /* 0x000fe2000f8e02ff */
[----:B------:R-:W-:Y:S01]  /*3d00*/  IADD3 R96, P4, PT, R8, UR10, RZ ;  /* 0x0000000a08607c10 */ /* 0x000fe2000ff9e0ff */
[----:B------:R-:W-:Y:S01]  /*3d10*/  IMAD R44, R44, UR5, RZ ;  /* 0x000000052c2c7c24 */ /* 0x000fe2000f8e02ff */
[----:B------:R-:W-:Y:S02]  /*3d20*/  SHF.R.S32.HI R89, RZ, 0x1f, R9 ;  /* 0x0000001fff597819 */ /* 0x000fe40000011409 */
[----:B------:R-:W-:Y:S02]  /*3d30*/  IADD3 R94, P5, PT, R9, UR10, RZ ;  /* 0x0000000a095e7c10 */ /* 0x000fe4000ffbe0ff */
[----:B------:R-:W-:-:S02]  /*3d40*/  IADD3.X R93, PT, PT, R93, UR11, RZ, P6, !PT ;  /* 0x0000000b5d5d7c10 */ /* 0x000fc4000b7fe4ff */
[----:B------:R-:W-:Y:S02]  /*3d50*/  SEL R16, R0, R16, !P1 ;  /* 0x0000001000107207 */ /* 0x000fe40004800000 */
[----:B------:R-:W-:Y:S02]  /*3d60*/  SHF.R.S32.HI R87, RZ, 0x1f, R10 ;  /* 0x0000001fff577819 */ /* 0x000fe4000001140a */
[----:B------:R-:W-:Y:S01]  /*3d70*/  IADD3 R92, P6, PT, R10, UR10, RZ ;  /* 0x0000000a0a5c7c10 */ /* 0x000fe2000ffde0ff */
[----:B------:R-:W-:Y:S01]  /*3d80*/  IMAD R16, R16, UR5, RZ ;  /* 0x0000000510107c24 */ /* 0x000fe2000f8e02ff */
[C---:B------:R-:W-:Y:S02]  /*3d90*/  SEL R2, R0.reuse, R25, !P1 ;  /* 0x0000001900027207 */ /* 0x040fe40004800000 */
[C---:B------:R-:W-:Y:S02]  /*3da0*/  SEL R61, R0.reuse, R31, !P1 ;  /* 0x0000001f003d7207 */ /* 0x040fe40004800000 */
[----:B------:R-:W-:Y:S01]  /*3db0*/  SEL R25, R0, R42, !P1 ;  /* 0x0000002a00197207 */ /* 0x000fe20004800000 */
[----:B------:R-:W-:Y:S01]  /*3dc0*/  IMAD R2, R2, UR5, RZ ;  /* 0x0000000502027c24 */ /* 0x000fe2000f8e02ff */
[C---:B------:R-:W-:Y:S01]  /*3dd0*/  SEL R31, R0.reuse, R43, !P1 ;  /* 0x0000002b001f7207 */ /* 0x040fe20004800000 */
[----:B------:R-:W-:Y:S01]  /*3de0*/  IMAD R61, R61, UR5, RZ ;  /* 0x000000053d3d7c24 */ /* 0x000fe2000f8e02ff */
[----:B------:R-:W-:-:S02]  /*3df0*/  SEL R58, R0, R28, !P1 ;  /* 0x0000001c003a7207 */ /* 0x000fc40004800000 */
        /* <DEDUP_REMOVED lines=10> */
[----:B------:R-:W-:Y:S01]  /*3ea0*/  SEL R43, R0, R85, !P1 ;  /* 0x00000055002b7207 */ /* 0x000fe20004800000 */
[----:B------:R-:W-:Y:S01]  /*3eb0*/  IMAD R57, R65, UR5, RZ ;  /* 0x0000000541397c24 */ /* 0x000fe2000f8e02ff */
[----:B------:R-:W-:Y:S01]  /*3ec0*/  IADD3.X R91, PT, PT, R91, UR11, RZ, P4, !PT ;  /* 0x0000000b5b5b7c10 */ /* 0x000fe2000a7fe4ff */
[----:B------:R-:W-:Y:S01]  /*3ed0*/  IMAD R42, R42, UR5, RZ ;  /* 0x000000052a2a7c24 */ /* 0x000fe2000f8e02ff */
[----:B------:R-:W-:Y:S01]  /*3ee0*/  IADD3.X R89, PT, PT, R89, UR11, RZ, P5, !PT ;  /* 0x0000000b59597c10 */ /* 0x000fe2000affe4ff */
[----:B------:R-:W-:Y:S01]  /*3ef0*/  IMAD R43, R43, UR5, RZ ;  /* 0x000000052b2b7c24 */ /* 0x000fe2000f8e02ff */
[C---:B------:R-:W-:Y:S02]  /*3f00*/  SEL R17, R0.reuse, R17, !P1 ;  /* 0x0000001100117207 */ /* 0x040fe40004800000 */
[----:B------:R-:W-:-:S02]  /*3f10*/  SEL R18, R0, R18, !P1 ;  /* 0x0000001200127207 */ /* 0x000fc40004800000 */
[C---:B------:R-:W-:Y:S01]  /*3f20*/  SEL R19, R0.reuse, R19, !P1 ;  /* 0x0000001300137207 */ /* 0x040fe20004800000 */
[----:B------:R-:W-:Y:S01]  /*3f30*/  IMAD R17, R17, UR5, RZ ;  /* 0x0000000511117c24 */ /* 0x000fe2000f8e02ff */
[----:B------:R-:W-:Y:S01]  /*3f40*/  SEL R20, R0, R20, !P1 ;  /* 0x0000001400147207 */ /* 0x000fe20004800000 */
[----:B------:R-:W-:Y:S01]  /*3f50*/  IMAD R18, R18, UR5, RZ ;  /* 0x0000000512127c24 */ /* 0x000fe2000f8e02ff */
[C---:B------:R-:W-:Y:S02]  /*3f60*/  SEL R21, R0.reuse, R21, !P1 ;  /* 0x0000001500157207 */ /* 0x040fe40004800000 */
[----:B------:R-:W-:Y:S01]  /*3f70*/  SEL R22, R0, R22, !P1 ;  /* 0x0000001600167207 */ /* 0x000fe20004800000 */
[----:B------:R-:W-:Y:S01]  /*3f80*/  IMAD R20, R20, UR5, RZ ;  /* 0x0000000514147c24 */ /* 0x000fe2000f8e02ff */
[C---:B------:R-:W-:Y:S02]  /*3f90*/  SEL R23, R0.reuse, R23, !P1 ;  /* 0x0000001700177207 */ /* 0x040fe40004800000 */
[----:B------:R-:W-:-:S02]  /*3fa0*/  SEL R28, R0, R67, !P1 ;  /* 0x00000043001c7207 */ /* 0x000fc40004800000 */
[C---:B------:R-:W-:Y:S01]  /*3fb0*/  SEL R37, R0.reuse, R69, !P1 ;  /* 0x0000004500257207 */ /* 0x040fe20004800000 */
[----:B------:R-:W-:Y:S01]  /*3fc0*/  IMAD R69, R23, UR5, RZ ;  /* 0x0000000517457c24 */ /* 0x000fe2000f8e02ff */
[----:B------:R-:W-:Y:S01]  /*3fd0*/  SEL R38, R0, R71, !P1 ;  /* 0x0000004700267207 */ /* 0x000fe20004800000 */
[----:B------:R-:W-:Y:S01]  /*3fe0*/  IMAD R71, R58, UR5, RZ ;  /* 0x000000053a477c24 */ /* 0x000fe2000f8e02ff */
[----:B------:R-:W-:Y:S01]  /*3ff0*/  SEL R29, R0, R73, !P1 ;  /* 0x00000049001d7207 */ /* 0x000fe20004800000 */
[----:B------:R-:W-:Y:S01]  /*4000*/  IMAD R58, R64, UR5, RZ ;  /* 0x00000005403a7c24 */ /* 0x000fe2000f8e02ff */
[C---:B------:R-:W-:Y:S02]  /*4010*/  SEL R39, R0.reuse, R75, !P1 ;  /* 0x0000004b00277207 */ /* 0x040fe40004800000 */
[----:B------:R-:W-:Y:S02]  /*4020*/  CS2R R64, SRZ ;  /* 0x0000000000407805 */ /* 0x000fe4000001ff00 */
[----:B------:R-:W-:-:S02]  /*4030*/  SEL R40, R0, R77, !P1 ;  /* 0x0000004d00287207 */ /* 0x000fc40004800000 */
[C---:B------:R-:W-:Y:S02]  /*4040*/  SEL R30, R0.reuse, R79, !P1 ;  /* 0x0000004f001e7207 */ /* 0x040fe40004800000 */
[----:B------:R-:W-:Y:S02]  /*4050*/  SEL R41, R0, R81, !P1 ;  /* 0x0000005100297207 */ /* 0x000fe40004800000 */
[----:B------:R-:W-:Y:S02]  /*4060*/  SHF.R.S32.HI R85, RZ, 0x1f, R11 ;  /* 0x0000001fff557819 */ /* 0x000fe4000001140b */
[----:B------:R-:W-:Y:S01]  /*4070*/  IADD3 R90, P4, PT, R11, UR10, RZ ;  /* 0x0000000a0b5a7c10 */ /* 0x000fe2000ff9e0ff */
[----:B------:R-:W-:Y:S01]  /*4080*/  IMAD R41, R41, UR5, RZ ;  /* 0x0000000529297c24 */ /* 0x000fe2000f8e02ff */
[----:B------:R-:W-:Y:S02]  /*4090*/  SHF.R.S32.HI R83, RZ, 0x1f, R12 ;  /* 0x0000001fff537819 */ /* 0x000fe4000001140c */
[----:B------:R-:W-:-:S02]  /*40a0*/  IADD3 R88, P5, PT, R12, UR10, RZ ;  /* 0x0000000a0c587c10 */ /* 0x000fc4000ffbe0ff */
[----:B------:R-:W-:Y:S02]  /*40b0*/  IADD3.X R87, PT, PT, R87, UR11, RZ, P6, !PT ;  /* 0x0000000b57577c10 */ /* 0x000fe4000b7fe4ff */
[----:B------:R-:W-:Y:S02]  /*40c0*/  IADD3 R0, P0, PT, R54, UR10, RZ ;  /* 0x0000000a36007c10 */ /* 0x000fe4000ff1e0ff */
[----:B------:R-:W-:Y:S02]  /*40d0*/  SHF.R.S32.HI R81, RZ, 0x1f, R13 ;  /* 0x0000001fff517819 */ /* 0x000fe4000001140d */
[----:B------:R-:W-:Y:S02]  /*40e0*/  IADD3 R86, P6, PT, R13, UR10, RZ ;  /* 0x0000000a0d567c10 */ /* 0x000fe4000ffde0ff */
[----:B------:R-:W-:Y:S02]  /*40f0*/  IADD3 R67, P2, PT, R53, UR10, RZ ;  /* 0x0000000a35437c10 */ /* 0x000fe4000ff5e0ff */
[----:B------:R-:W-:-:S02]  /*4100*/  IADD3.X R85, PT, PT, R85, UR11, RZ, P4, !PT ;  /* 0x0000000b55557c10 */ /* 0x000fc4000a7fe4ff */
[----:B------:R-:W-:Y:S02]  /*4110*/  IADD3.X R83, PT, PT, R83, UR11, RZ, P5, !PT ;  /* 0x0000000b53537c10 */ /* 0x000fe4000affe4ff */
[----:B------:R-:W-:Y:S02]  /*4120*/  IADD3 R68, P3, PT, R55, UR10, RZ ;  /* 0x0000000a37447c10 */ /* 0x000fe4000ff7e0ff */
[----:B------:R-:W-:Y:S01]  /*4130*/  R2UR UR13, R0 ;  /* 0x00000000000d72ca */ /* 0x000fe200000e0000 */
[----:B------:R-:W-:Y:S01]  /*4140*/  IMAD R0, R19, UR5, RZ ;  /* 0x0000000513007c24 */ /* 0x000fe2000f8e02ff */
[----:B------:R-:W-:Y:S02]  /*4150*/  SHF.R.S32.HI R79, RZ, 0x1f, R14 ;  /* 0x0000001fff4f7819 */ /* 0x000fe4000001140e */
[----:B------:R-:W-:Y:S02]  /*4160*/  IADD3 R84, P4, PT, R14, UR10, RZ ;  /* 0x0000000a0e547c10 */ /* 0x000fe4000ff9e0ff */
[----:B------:R-:W-:-:S02]  /*4170*/  SHF.R.S32.HI R77, RZ, 0x1f, R15 ;  /* 0x0000001fff4d7819 */ /* 0x000fc4000001140f */
[----:B------:R-:W-:Y:S02]  /*4180*/  IADD3 R82, P5, PT, R15, UR10, RZ ;  /* 0x0000000a0f527c10 */ /* 0x000fe4000ffbe0ff */
[----:B------:R-:W-:Y:S02]  /*4190*/  IADD3.X R81, PT, PT, R81, UR11, RZ, P6, !PT ;  /* 0x0000000b51517c10 */ /* 0x000fe4000b7fe4ff */
[----:B------:R-:W-:Y:S02]  /*41a0*/  SHF.R.S32.HI R23, RZ, 0x1f, R16 ;  /* 0x0000001fff177819 */ /* 0x000fe40000011410 */
[----:B------:R-:W-:Y:S02]  /*41b0*/  IADD3 R80, P6, PT, R16, UR10, RZ ;  /* 0x0000000a10507c10 */ /* 0x000fe4000ffde0ff */
[----:B------:R-:W-:Y:S01]  /*41c0*/  R2UR UR15, R67 ;  /* 0x00000000430f72ca */ /* 0x000fe200000e0000 */
[----:B------:R-:W-:Y:S01]  /*41d0*/  IMAD R67, R21, UR5, RZ ;  /* 0x0000000515437c24 */ /* 0x000fe2000f8e02ff */
[----:B------:R-:W-:Y:S01]  /*41e0*/  R2UR UR16, R68 ;  /* 0x00000000441072ca */ /* 0x000fe200000e0000 */
[----:B------:R-:W-:Y:S01]  /*41f0*/  IMAD R68, R22, UR5, RZ ;  /* 0x0000000516447c24 */ /* 0x000fe2000f8e02ff */
[----:B------:R-:W-:-:S02]  /*4200*/  IADD3.X R79, PT, PT, R79, UR11, RZ, P4, !PT ;  /* 0x0000000b4f4f7c10 */ /* 0x000fc4000a7fe4ff */
[----:B------:R-:W-:Y:S02]  /*4210*/  IADD3.X R77, PT, PT, R77, UR11, RZ, P5, !PT ;  /* 0x0000000b4d4d7c10 */ /* 0x000fe4000affe4ff */
[----:B------:R-:W-:Y:S02]  /*4220*/  SHF.R.S32.HI R21, RZ, 0x1f, R17 ;  /* 0x0000001fff157819 */ /* 0x000fe40000011411 */
[----:B------:R-:W-:Y:S02]  /*4230*/  IADD3 R78, P4, PT, R17, UR10, RZ ;  /* 0x0000000a114e7c10 */ /* 0x000fe4000ff9e0ff */
[----:B------:R-:W-:Y:S02]  /*4240*/  SHF.R.S32.HI R19, RZ, 0x1f, R18 ;  /* 0x0000001fff137819 */ /* 0x000fe40000011412 */
[----:B------:R-:W-:Y:S02]  /*4250*/  IADD3 R76, P5, PT, R18, UR10, RZ ;  /* 0x0000000a124c7c10 */ /* 0x000fe4000ffbe0ff */
[----:B------:R-:W-:-:S02]  /*4260*/  IADD3.X R23, PT, PT, R23, UR11, RZ, P6, !PT ;  /* 0x0000000b17177c10 */ /* 0x000fc4000b7fe4ff */
[----:B------:R-:W-:Y:S02]  /*4270*/  SHF.R.S32.HI R17, RZ, 0x1f, R0 ;  /* 0x0000001fff117819 */ /* 0x000fe40000011400 */
[----:B------:R-:W-:Y:S02]  /*4280*/  IADD3 R22, P6, PT, R0, UR10, RZ ;  /* 0x0000000a00167c10 */ /* 0x000fe4000ffde0ff */
[----:B------:R-:W-:Y:S02]  /*4290*/  IADD3.X R19, PT, PT, R19, UR11, RZ, P5, !PT ;  /* 0x0000000b13137c10 */ /* 0x000fe4000affe4ff */
[----:B------:R-:W-:Y:S02]  /*42a0*/  SHF.R.S32.HI R13, RZ, 0x1f, R67 ;  /* 0x0000001fff0d7819 */ /* 0x000fe40000011443 */
[----:B------:R-:W-:Y:S02]  /*42b0*/  IADD3 R18, P5, PT, R67, UR10, RZ ;  /* 0x0000000a43127c10 */ /* 0x000fe4000ffbe0ff */
[----:B------:R-:W-:-:S02]  /*42c0*/  CS2R R66, SRZ ;  /* 0x0000000000427805 */ /* 0x000fc4000001ff00 */
[----:B------:R-:W-:Y:S02]  /*42d0*/  IADD3.X R17, PT, PT, R17, UR11, RZ, P6, !PT ;  /* 0x0000000b11117c10 */ /* 0x000fe4000b7fe4ff */
[----:B------:R-:W-:Y:S02]  /*42e0*/  SHF.R.S32.HI R11, RZ, 0x1f, R68 ;  /* 0x0000001fff0b7819 */ /* 0x000fe40000011444 */
[----:B------:R-:W-:Y:S02]  /*42f0*/  IADD3 R16, P6, PT, R68, UR10, RZ ;  /* 0x0000000a44107c10 */ /* 0x000fe4000ffde0ff */
[----:B------:R-:W-:Y:S02]  /*4300*/  IADD3.X R13, PT, PT, R13, UR11, RZ, P5, !PT ;  /* 0x0000000b0d0d7c10 */ /* 0x000fe4000affe4ff */
[----:B------:R-:W-:Y:S02]  /*4310*/  SHF.R.S32.HI R7, RZ, 0x1f, R2 ;  /* 0x0000001fff077819 */ /* 0x000fe40000011402 */
[----:B------:R-:W-:-:S02]  /*4320*/  IADD3 R12, P5, PT, R2, UR10, RZ ;  /* 0x0000000a020c7c10 */ /* 0x000fc4000ffbe0ff */
[----:B------:R-:W-:Y:S02]  /*4330*/  IADD3.X R11, PT, PT, R11, UR11, RZ, P6, !PT ;  /* 0x0000000b0b0b7c10 */ /* 0x000fe4000b7fe4ff */
[----:B------:R-:W-:Y:S02]  /*4340*/  SHF.R.S32.HI R5, RZ, 0x1f, R3 ;  /* 0x0000001fff057819 */ /* 0x000fe40000011403 */
[----:B------:R-:W-:Y:S02]  /*4350*/  IADD3 R10, P6, PT, R3, UR10, RZ ;  /* 0x0000000a030a7c10 */ /* 0x000fe4000ffde0ff */
[----:B------:R-:W-:Y:S02]  /*4360*/  SHF.R.S32.HI R15, RZ, 0x1f, R20 ;  /* 0x0000001fff0f7819 */ /* 0x000fe40000011414 */
[----:B------:R-:W-:Y:S02]  /*4370*/  IADD3.X R21, PT, PT, R21, UR11, RZ, P4, !PT ;  /* 0x0000000b15157c10 */ /* 0x000fe4000a7fe4ff */
[----:B------:R-:W-:-:S02]  /*4380*/  IADD3.X R7, PT, PT, R7, UR11, RZ, P5, !PT ;  /* 0x0000000b07077c10 */ /* 0x000fc4000affe4ff */
[----:B------:R-:W-:Y:S02]  /*4390*/  IADD3 R50, P1, PT, R56, UR10, RZ ;  /* 0x0000000a38327c10 */ /* 0x000fe4000ff3e0ff */
[----:B------:R-:W-:Y:S02]  /*43a0*/  IADD3 R20, P4, PT, R20, UR10, RZ ;  /* 0x0000000a14147c10 */ /* 0x000fe4000ff9e0ff */
[----:B------:R-:W-:Y:S02]  /*43b0*/  SHF.R.S32.HI R0, RZ, 0x1f, R71 ;  /* 0x0000001fff007819 */ /* 0x000fe40000011447 */
[----:B------:R-:W-:Y:S02]  /*43c0*/  IADD3 R6, P5, PT, R71, UR10, RZ ;  /* 0x0000000a47067c10 */ /* 0x000fe4000ffbe0ff */
[----:B------:R-:W-:Y:S02]  /*43d0*/  IADD3.X R5, PT, PT, R5, UR11, RZ, P6, !PT ;  /* 0x0000000b05057c10 */ /* 0x000fe4000b7fe4ff */
[----:B------:R-:W-:-:S02]  /*43e0*/  SHF.R.S32.HI R107, RZ, 0x1f, R59 ;  /* 0x0000001fff6b7819 */ /* 0x000fc4000001143b */
[----:B------:R-:W-:Y:S02]  /*43f0*/  IADD3 R4, P6, PT, R59, UR10, RZ ;  /* 0x0000000a3b047c10 */ /* 0x000fe4000ffde0ff */
[----:B------:R-:W-:Y:S01]  /*4400*/  R2UR UR14, R50 ;  /* 0x00000000320e72ca */ /* 0x000fe200000e0000 */
[----:B------:R-:W-:Y:S01]  /*4410*/  IMAD R50, R63, UR5, RZ ;  /* 0x000000053f327c24 */ /* 0x000fe2000f8e02ff */
[----:B------:R-:W-:Y:S02]  /*4420*/  IADD3.X R15, PT, PT, R15, UR11, RZ, P4, !PT ;  /* 0x0000000b0f0f7c10 */ /* 0x000fe4000a7fe4ff */
[----:B------:R-:W-:Y:S02]  /*4430*/  IADD3.X R0, PT, PT, R0, UR11, RZ, P5, !PT ;  /* 0x0000000b00007c10 */ /* 0x000fe4000affe4ff */
[----:B------:R-:W-:Y:S02]  /*4440*/  SHF.R.S32.HI R9, RZ, 0x1f, R69 ;  /* 0x0000001fff097819 */ /* 0x000fe40000011445 */
[----:B------:R-:W-:-:S02]  /*4450*/  IADD3 R14, P4, PT, R69, UR10, RZ ;  /* 0x0000000a450e7c10 */ /* 0x000fc4000ff9e0ff */
[----:B------:R-:W-:Y:S02]  /*4460*/  CS2R R68, SRZ ;  /* 0x0000000000447805 */ /* 0x000fe4000001ff00 */
[----:B------:R-:W-:Y:S02]  /*4470*/  SHF.R.S32.HI R111, RZ, 0x1f, R61 ;  /* 0x0000001fff6f7819 */ /* 0x000fe4000001143d */
[----:B------:R-:W-:Y:S02]  /*4480*/  IADD3 R112, P5, PT, R61, UR10, RZ ;  /* 0x0000000a3d707c10 */ /* 0x000fe4000ffbe0ff */
[----:B------:R-:W-:Y:S02]  /*4490*/  IADD3.X R107, PT, PT, R107, UR11, RZ, P6, !PT ;  /* 0x0000000b6b6b7c10 */ /* 0x000fe4000b7fe4ff */
[----:B------:R-:W-:Y:S02]  /*44a0*/  SHF.R.S32.HI R113, RZ, 0x1f, R62 ;  /* 0x0000001fff717819 */ /* 0x000fe4000001143e */
[----:B------:R-:W-:Y:S01]  /*44b0*/  IADD3 R114, P6, PT, R62, UR10, RZ ;  /* 0x0000000a3e727c10 */ /* 0x000fe2000ffde0ff */
[----:B------:R-:W-:Y:S01]  /*44c0*/  IMAD R62, R46, UR5, RZ ;  /* 0x000000052e3e7c24 */ /* 0x000fe2000f8e02ff */
[----:B------:R-:W-:-:S02]  /*44d0*/  IADD3.X R9, PT, PT, R9, UR11, RZ, P4, !PT ;  /* 0x0000000b09097c10 */ /* 0x000fc4000a7fe4ff */
[----:B------:R-:W-:Y:S02]  /*44e0*/  IADD3.X R111, PT, PT, R111, UR11, RZ, P5, !PT ;  /* 0x0000000b6f6f7c10 */ /* 0x000fe4000affe4ff */
[----:B------:R-:W-:Y:S02]  /*44f0*/  SHF.R.S32.HI R3, RZ, 0x1f, R70 ;  /* 0x0000001fff037819 */ /* 0x000fe40000011446 */
[----:B------:R-:W-:Y:S02]  /*4500*/  IADD3 R8, P4, PT, R70, UR10, RZ ;  /* 0x0000000a46087c10 */ /* 0x000fe4000ff9e0ff */
[----:B------:R-:W-:Y:S02]  /*4510*/  CS2R R70, SRZ ;  /* 0x0000000000467805 */ /* 0x000fe4000001ff00 */
[----:B------:R-:W-:Y:S02]  /*4520*/  IADD3 R59, P5, PT, R50, UR10, RZ ;  /* 0x0000000a323b7c10 */ /* 0x000fe4000ffbe0ff */
[----:B------:R-:W-:-:S02]  /*4530*/  SHF.R.S32.HI R117, RZ, 0x1f, R118 ;  /* 0x0000001fff757819 */ /* 0x000fc40000011476 */
[----:B------:R-:W-:Y:S02]  /*4540*/  IADD3.X R113, PT, PT, R113, UR11, RZ, P6, !PT ;  /* 0x0000000b71717c10 */ /* 0x000fe4000b7fe4ff */
[----:B------:R-:W-:Y:S02]  /*4550*/  IADD3 R118, P6, PT, R118, UR10, RZ ;  /* 0x0000000a76767c10 */ /* 0x000fe4000ffde0ff */
[----:B------:R-:W-:Y:S02]  /*4560*/  IADD3.X R3, PT, PT, R3, UR11, RZ, P4, !PT ;  /* 0x0000000b03037c10 */ /* 0x000fe4000a7fe4ff */
[----:B------:R-:W-:Y:S01]  /*4570*/  R2UR UR8, R59 ;  /* 0x000000003b0872ca */ /* 0x000fe200000e0000 */
[----:B------:R-:W-:Y:S01]  /*4580*/  IMAD R59, R25, UR5, RZ ;  /* 0x00000005193b7c24 */ /* 0x000fe2000f8e02ff */
[----:B------:R-:W-:Y:S02]  /*4590*/  SHF.R.S32.HI R110, RZ, 0x1f, R60 ;  /* 0x0000001fff6e7819 */ /* 0x000fe4000001143c */
[----:B------:R-:W-:-:S02]  /*45a0*/  IADD3 R2, P4, PT, R60, UR10, RZ ;  /* 0x0000000a3c027c10 */ /* 0x000fc4000ff9e0ff */
[----:B------:R-:W-:Y:S02]  /*45b0*/  IADD3.X R117, PT, PT, R117, UR11, RZ, P6, !PT ;  /* 0x0000000b75757c10 */ /* 0x000fe4000b7fe4ff */
[----:B------:R-:W-:Y:S02]  /*45c0*/  IADD3 R60, P6, PT, R57, UR10, RZ ;  /* 0x0000000a393c7c10 */ /* 0x000fe4000ffde0ff */
[----:B------:R-:W-:Y:S01]  /*45d0*/  SHF.R.S32.HI R25, RZ, 0x1f, R55 ;  /* 0x0000001fff197819 */ /* 0x000fe20000011437 */
[----:B------:R-:W-:Y:S01]  /*45e0*/  IMAD R55, R31, UR5, RZ ;  /* 0x000000051f377c24 */ /* 0x000fe2000f8e02ff */
[----:B------:R-:W-:Y:S01]  /*45f0*/  SHF.R.S32.HI R31, RZ, 0x1f, R53 ;  /* 0x0000001fff1f7819 */ /* 0x000fe20000011435 */
[----:B------:R-:W-:Y:S01]  /*4600*/  IMAD R53, R32, UR5, RZ ;  /* 0x0000000520357c24 */ /* 0x000fe2000f8e02ff */
[----:B------:R-:W-:Y:S02]  /*4610*/  R2UR UR17, R60 ;  /* 0x000000003c1172ca */ /* 0x000fe400000e0000 */
[----:B------:R-:W-:-:S02]  /*4620*/  IADD3.X R25, PT, PT, R25, UR11, RZ, P3, !PT ;  /* 0x0000000b19197c10 */ /* 0x000fc40009ffe4ff */
[----:B------:R-:W-:Y:S02]  /*4630*/  IADD3 R60, P3, PT, R59, UR10, RZ ;  /* 0x0000000a3b3c7c10 */ /* 0x000fe4000ff7e0ff */
[----:B------:R-:W-:Y:S01]  /*4640*/  SHF.R.S32.HI R32, RZ, 0x1f, R56 ;  /* 0x0000001fff207819 */ /* 0x000fe20000011438 */
[----:B------:R-:W-:Y:S01]  /*4650*/  IMAD R56, R26, UR5, RZ ;  /* 0x000000051a387c24 */ /* 0x000fe2000f8e02ff */
[----:B------:R-:W-:Y:S02]  /*4660*/  SHF.R.S32.HI R115, RZ, 0x1f, R116 ;  /* 0x0000001fff737819 */ /* 0x000fe40000011474 */
[----:B------:R-:W-:Y:S02]  /*4670*/  IADD3.X R110, PT, PT, R110, UR11, RZ, P4, !PT ;  /* 0x0000000b6e6e7c10 */ /* 0x000fe4000a7fe4ff */
[----:B------:R-:W-:Y:S02]  /*4680*/  R2UR UR18, R60 ;  /* 0x000000003c1272ca */ /* 0x000fe400000e0000 */
[----:B------:R-:W-:-:S02]  /*4690*/  IADD3.X R32, PT, PT, R32, UR11, RZ, P1, !PT ;  /* 0x0000000b20207c10 */ /* 0x000fc40008ffe4ff */
[----:B------:R-:W-:Y:S02]  /*46a0*/  IADD3 R116, P4, PT, R116, UR10, RZ ;  /* 0x0000000a74747c10 */ /* 0x000fe4000ff9e0ff */
[----:B------:R-:W-:Y:S02]  /*46b0*/  IADD3 R60, P1, PT, R53, UR10, RZ ;  /* 0x0000000a353c7c10 */ /* 0x000fe4000ff3e0ff */
[----:B------:R-:W-:Y:S01]  /*46c0*/  SHF.R.S32.HI R26, RZ, 0x1f, R54 ;  /* 0x0000001fff1a7819 */ /* 0x000fe20000011436 */
[----:B------:R-:W-:Y:S01]  /*46d0*/  IMAD R54, R33, UR5, RZ ;  /* 0x0000000521367c24 */ /* 0x000fe2000f8e02ff */
[----:B------:R-:W-:Y:S01]  /*46e0*/  SHF.R.S32.HI R33, RZ, 0x1f, R50 ;  /* 0x0000001fff217819 */ /* 0x000fe20000011432 */
[----:B------:R-:W-:Y:S01]  /*46f0*/  IMAD R50, R34, UR5, RZ ;  /* 0x0000000522327c24 */ /* 0x000fe2000f8e02ff */
[----:B------:R-:W-:Y:S02]  /*4700*/  IADD3.X R115, PT, PT, R115, UR11, RZ, P4, !PT ;  /* 0x0000000b73737c10 */ /* 0x000fe4000a7fe4ff */
[----:B------:R-:W-:-:S02]  /*4710*/  R2UR UR20, R60 ;  /* 0x000000003c1472ca */ /* 0x000fc400000e0000 */
[----:B------:R-:W-:Y:S02]  /*4720*/  IADD3.X R26, PT, PT, R26, UR11, RZ, P0, !PT ;  /* 0x0000000b1a1a7c10 */ /* 0x000fe400087fe4ff */
[----:B------:R-:W-:Y:S02]  /*4730*/  IADD3 R61, P4, PT, R58, UR10, RZ ;  /* 0x0000000a3a3d7c10 */ /* 0x000fe4000ff9e0ff */
[----:B------:R-:W-:Y:S02]  /*4740*/  IADD3 R60, P0, PT, R56, UR10, RZ ;  /* 0x0000000a383c7c10 */ /* 0x000fe4000ff1e0ff */
[----:B------:R-:W-:Y:S01]  /*4750*/  SHF.R.S32.HI R34, RZ, 0x1f, R58 ;  /* 0x0000001fff227819 */ /* 0x000fe2000001143a */
[----:B------:R-:W-:Y:S01]  /*4760*/  IMAD R58, R27, UR5, RZ ;  /* 0x000000051b3a7c24 */ /* 0x000fe2000f8e02ff */
[----:B------:R-:W-:Y:S02]  /*4770*/  R2UR UR21, R60 ;  /* 0x000000003c1572ca */ /* 0x000fe400000e0000 */
[----:B------:R-:W-:-:S02]  /*4780*/  IADD3.X R34, PT, PT, R34, UR11, RZ, P4, !PT ;  /* 0x0000000b22227c10 */ /* 0x000fc4000a7fe4ff */
[----:B------:R-:W-:Y:S02]  /*4790*/  IADD3 R60, P4, PT, R50, UR10, RZ ;  /* 0x0000000a323c7c10 */ /* 0x000fe4000ff9e0ff */
[----:B------:R-:W-:Y:S01]  /*47a0*/  SHF.R.S32.HI R27, RZ, 0x1f, R57 ;  /* 0x0000001fff1b7819 */ /* 0x000fe20000011439 */
[----:B------:R-:W-:Y:S01]  /*47b0*/  IMAD R57, R35, UR5, RZ ;  /* 0x0000000523397c24 */ /* 0x000fe2000f8e02ff */
[----:B------:R-:W-:Y:S01]  /*47c0*/  SHF.R.S32.HI R35, RZ, 0x1f, R59 ;  /* 0x0000001fff237819 */ /* 0x000fe2000001143b */
[----:B------:R-:W-:Y:S01]  /*47d0*/  IMAD R59, R36, UR5, RZ ;  /* 0x00000005243b7c24 */ /* 0x000fe2000f8e02ff */
[----:B------:R-:W-:Y:S02]  /*47e0*/  R2UR UR9, R61 ;  /* 0x000000003d0972ca */ /* 0x000fe400000e0000 */
        /* <DEDUP_REMOVED lines=9> */
[----:B------:R-:W-:Y:S02]  /*4880*/  R2UR UR24, R60 ;  /* 0x000000003c1872ca */ /* 0x000fe400000e0000 */
[----:B------:R-:W-:Y:S02]  /*4890*/  IADD3.X R36, PT, PT, R36, UR11, RZ, P2, !PT ;  /* 0x0000000b24247c10 */ /* 0x000fe400097fe4ff */
[----:B------:R-:W-:Y:S02]  /*48a0*/  IADD3 R61, P5, PT, R54, UR10, RZ ;  /* 0x0000000a363d7c10 */ /* 0x000fe4000ffbe0ff */
[----:B------:R-:W-:Y:S02]  /*48b0*/  IADD3 R60, P2, PT, R59, UR10, RZ ;  /* 0x0000000a3b3c7c10 */ /* 0x000fe4000ff5e0ff */
[----:B------:R-:W-:Y:S01]  /*48c0*/  SHF.R.S32.HI R28, RZ, 0x1f, R53 ;  /* 0x0000001fff1c7819 */ /* 0x000fe20000011435 */
[----:B------:R-:W-:Y:S01]  /*48d0*/  IMAD R53, R37, UR5, RZ ;  /* 0x0000000525357c24 */ /* 0x000fe2000f8e02ff */
[----:B------:R-:W-:Y:S01]  /*48e0*/  SHF.R.S32.HI R37, RZ, 0x1f, R56 ;  /* 0x0000001fff257819 */ /* 0x000fe20000011438 */
[----:B------:R-:W-:Y:S01]  /*48f0*/  IMAD R56, R38, UR5, RZ ;  /* 0x0000000526387c24 */ /* 0x000fe2000f8e02ff */
[----:B------:R-:W-:-:S02]  /*4900*/  R2UR UR22, R61 ;  /* 0x000000003d1672ca */ /* 0x000fc400000e0000 */
[----:B------:R-:W-:Y:S02]  /*4910*/  IADD3.X R35, PT, PT, R35, UR11, RZ, P3, !PT ;  /* 0x0000000b23237c10 */ /* 0x000fe40009ffe4ff */
[----:B------:R-:W-:Y:S02]  /*4920*/  R2UR UR26, R60 ;  /* 0x000000003c1a72ca */ /* 0x000fe400000e0000 */
[----:B------:R-:W-:Y:S02]  /*4930*/  IADD3.X R28, PT, PT, R28, UR11, RZ, P1, !PT ;  /* 0x0000000b1c1c7c10 */ /* 0x000fe40008ffe4ff */
[----:B------:R-:W-:Y:S02]  /*4940*/  IADD3 R61, P3, PT, R57, UR10, RZ ;  /* 0x0000000a393d7c10 */ /* 0x000fe4000ff7e0ff */
[----:B------:R-:W-:Y:S02]  /*4950*/  IADD3 R60, P1, PT, R55, UR10, RZ ;  /* 0x0000000a373c7c10 */ /* 0x000fe4000ff3e0ff */
[----:B------:R-:W-:Y:S01]  /*4960*/  SHF.R.S32.HI R38, RZ, 0x1f, R54 ;  /* 0x0000001fff267819 */ /* 0x000fe20000011436 */
[----:B------:R-:W-:Y:S01]  /*4970*/  IMAD R54, R29, UR5, RZ ;  /* 0x000000051d367c24 */ /* 0x000fe2000f8e02ff */
[----:B------:R-:W-:-:S02]  /*4980*/  R2UR UR25, R61 ;  /* 0x000000003d1972ca */ /* 0x000fc400000e0000 */
[----:B------:R-:W-:Y:S02]  /*4990*/  R2UR UR27, R60 ;  /* 0x000000003c1b72ca */ /* 0x000fe400000e0000 */
[----:B------:R-:W-:Y:S02]  /*49a0*/  IADD3.X R37, PT, PT, R37, UR11, RZ, P0, !PT ;  /* 0x0000000b25257c10 */ /* 0x000fe400087fe4ff */
[----:B------:R-:W-:Y:S02]  /*49b0*/  IADD3.X R38, PT, PT, R38, UR11, RZ, P5, !PT ;  /* 0x0000000b26267c10 */ /* 0x000fe4000affe4ff */
[----:B------:R-:W-:Y:S02]  /*49c0*/  IADD3 R61, P0, PT, R53, UR10, RZ ;  /* 0x0000000a353d7c10 */ /* 0x000fe4000ff1e0ff */
[----:B------:R-:W-:Y:S02]  /*49d0*/  IADD3 R60, P5, PT, R56, UR10, RZ ;  /* 0x0000000a383c7c10 */ /* 0x000fe4000ffbe0ff */
[----:B------:R-:W-:Y:S01]  /*49e0*/  SHF.R.S32.HI R29, RZ, 0x1f, R50 ;  /* 0x0000001fff1d7819 */ /* 0x000fe20000011432 */
[----:B------:R-:W-:Y:S01]  /*49f0*/  IMAD R50, R39, UR5, RZ ;  /* 0x0000000527327c24 */ /* 0x000fe2000f8e02ff */
[----:B------:R-:W-:-:S02]  /*4a00*/  R2UR UR28, R61 ;  /* 0x000000003d1c72ca */ /* 0x000fc400000e0000 */
[----:B------:R-:W-:Y:S01]  /*4a10*/  R2UR UR29, R60 ;  /* 0x000000003c1d72ca */ /* 0x000fe200000e0000 */
[----:B------:R-:W-:Y:S01]  /*4a20*/  IMAD R60, R40, UR5, RZ ;  /* 0x00000005283c7c24 */ /* 0x000fe2000f8e02ff */
[----:B------:R-:W-:Y:S02]  /*4a30*/  IADD3.X R29, PT, PT, R29, UR11, RZ, P4, !PT ;  /* 0x0000000b1d1d7c10 */ /* 0x000fe4000a7fe4ff */
[----:B------:R-:W-:Y:S02]  /*4a40*/  IADD3 R61, P4, PT, R54, UR10, RZ ;  /* 0x0000000a363d7c10 */ /* 0x000fe4000ff9e0ff */
[----:B------:R-:W-:Y:S02]  /*4a50*/  SHF.R.S32.HI R39, RZ, 0x1f, R58 ;  /* 0x0000001fff277819 */ /* 0x000fe4000001143a */
[----:B------:R-:W-:Y:S02]  /*4a60*/  SHF.R.S32.HI R40, RZ, 0x1f, R57 ;  /* 0x0000001fff287819 */ /* 0x000fe40000011439 */
[----:B------:R-:W-:Y:S01]  /*4a70*/  R2UR UR30, R61 ;  /* 0x000000003d1e72ca */ /* 0x000fe200000e0000 */
[----:B------:R-:W-:Y:S01]  /*4a80*/  IMAD R61, R30, UR5, RZ ;  /* 0x000000051e3d7c24 */ /* 0x000fe2000f8e02ff */
[----:B------:R-:W-:-:S02]  /*4a90*/  IADD3.X R39, PT, PT, R39, UR11, RZ, P6, !PT ;  /* 0x0000000b27277c10 */ /* 0x000fc4000b7fe4ff */
[----:B------:R-:W-:Y:S02]  /*4aa0*/  IADD3.X R40, PT, PT, R40, UR11, RZ, P3, !PT ;  /* 0x0000000b28287c10 */ /* 0x000fe40009ffe4ff */
[----:B------:R-:W-:Y:S02]  /*4ab0*/  IADD3 R58, P6, PT, R50, UR10, RZ ;  /* 0x0000000a323a7c10 */ /* 0x000fe4000ffde0ff */
[----:B------:R-:W-:Y:S02]  /*4ac0*/  IADD3 R57, P3, PT, R60, UR10, RZ ;  /* 0x0000000a3c397c10 */ /* 0x000fe4000ff7e0ff */
[----:B------:R-:W-:Y:S02]  /*4ad0*/  SHF.R.S32.HI R30, RZ, 0x1f, R59 ;  /* 0x0000001fff1e7819 */ /* 0x000fe4000001143b */
[----:B------:R-:W-:Y:S02]  /*4ae0*/  R2UR UR31, R58 ;  /* 0x000000003a1f72ca */ /* 0x000fe400000e0000 */
[----:B------:R-:W-:-:S02]  /*4af0*/  R2UR UR32, R57 ;  /* 0x00000000392072ca */ /* 0x000fc400000e0000 */
[----:B------:R-:W-:Y:S02]  /*4b00*/  IADD3.X R30, PT, PT, R30, UR11, RZ, P2, !PT ;  /* 0x0000000b1e1e7c10 */ /* 0x000fe400097fe4ff */
[----:B------:R-:W-:Y:S02]  /*4b10*/  IADD3 R57, P2, PT, R61, UR10, RZ ;  /* 0x0000000a3d397c10 */ /* 0x000fe4000ff5e0ff */
[----:B------:R-:W-:Y:S02]  /*4b20*/  SHF.R.S32.HI R58, RZ, 0x1f, R53 ;  /* 0x0000001fff3a7819 */ /* 0x000fe40000011435 */
[----:B------:R-:W-:Y:S02]  /*4b30*/  SHF.R.S32.HI R59, RZ, 0x1f, R55 ;  /* 0x0000001fff3b7819 */ /* 0x000fe40000011437 */
[----:B------:R-:W-:Y:S02]  /*4b40*/  R2UR UR33, R57 ;  /* 0x00000000392172ca */ /* 0x000fe400000e0000 */
[----:B------:R-:W-:-:S02]  /*4b50*/  IADD3.X R58, PT, PT, R58, UR11, RZ, P0, !PT ;  /* 0x0000000b3a3a7c10 */ /* 0x000fc400087fe4ff */
[----:B------:R-:W-:Y:S02]  /*4b60*/  IADD3.X R59, PT, PT, R59, UR11, RZ, P1, !PT ;  /* 0x0000000b3b3b7c10 */ /* 0x000fe40008ffe4ff */
[----:B------:R-:W-:Y:S02]  /*4b70*/  IADD3 R53, P0, PT, R42, UR10, RZ ;  /* 0x0000000a2a357c10 */ /* 0x000fe4000ff1e0ff */
[----:B------:R-:W-:Y:S02]  /*4b80*/  SHF.R.S32.HI R57, RZ, 0x1f, R56 ;  /* 0x0000001fff397819 */ /* 0x000fe40000011438 */
[----:B------:R-:W-:Y:S02]  /*4b90*/  IADD3 R55, P1, PT, R41, UR10, RZ ;  /* 0x0000000a29377c10 */ /* 0x000fe4000ff3e0ff */
[----:B------:R-:W-:Y:S02]  /*4ba0*/  R2UR UR35, R53 ;  /* 0x00000000352372ca */ /* 0x000fe400000e0000 */
[----:B------:R-:W-:-:S02]  /*4bb0*/  IADD3.X R57, PT, PT, R57, UR11, RZ, P5, !PT ;  /* 0x0000000b39397c10 */ /* 0x000fc4000affe4ff */
[----:B------:R-:W-:Y:S02]  /*4bc0*/  R2UR UR34, R55 ;  /* 0x00000000372272ca */ /* 0x000fe400000e0000 */
[----:B------:R-:W-:Y:S02]  /*4bd0*/  IADD3 R53, P5, PT, R43, UR10, RZ ;  /* 0x0000000a2b357c10 */ /* 0x000fe4000ffbe0ff */
[----:B------:R-:W-:Y:S02]  /*4be0*/  SHF.R.S32.HI R56, RZ, 0x1f, R54 ;  /* 0x0000001fff387819 */ /* 0x000fe40000011436 */
[----:B------:R-:W-:Y:S02]  /*4bf0*/  SHF.R.S32.HI R55, RZ, 0x1f, R50 ;  /* 0x0000001fff377819 */ /* 0x000fe40000011432 */
[----:B------:R-:W-:Y:S02]  /*4c00*/  R2UR UR36, R53 ;  /* 0x00000000352472ca */ /* 0x000fe400000e0000 */
[----:B------:R-:W-:-:S02]  /*4c10*/  IADD3.X R56, PT, PT, R56, UR11, RZ, P4, !PT ;  /* 0x0000000b38387c10 */ /* 0x000fc4000a7fe4ff */
[----:B------:R-:W-:Y:S02]  /*4c20*/  IADD3 R53, P4, PT, R44, UR10, RZ ;  /* 0x0000000a2c357c10 */ /* 0x000fe4000ff9e0ff */
[----:B------:R-:W-:Y:S02]  /*4c30*/  IADD3.X R55, PT, PT, R55, UR11, RZ, P6, !PT ;  /* 0x0000000b37377c10 */ /* 0x000fe4000b7fe4ff */
[----:B------:R-:W-:Y:S02]  /*4c40*/  IADD3 R50, P6, PT, R45, UR10, RZ ;  /* 0x0000000a2d327c10 */ /* 0x000fe4000ffde0ff */
[----:B------:R-:W-:Y:S01]  /*4c50*/  SHF.R.S32.HI R54, RZ, 0x1f, R60 ;  /* 0x0000001fff367819 */ /* 0x000fe2000001143c */
[----:B------:R-:W-:Y:S01]  /*4c60*/  IMAD R60, R47, UR5, RZ ;  /* 0x000000052f3c7c24 */ /* 0x000fe2000f8e02ff */
[----:B------:R-:W-:Y:S02]  /*4c70*/  R2UR UR37, R53 ;  /* 0x00000000352572ca */ /* 0x000fe400000e0000 */
[----:B------:R-:W-:-:S02]  /*4c80*/  R2UR UR38, R50 ;  /* 0x00000000322672ca */ /* 0x000fc400000e0000 */
[----:B------:R-:W-:Y:S01]  /*4c90*/  SHF.R.S32.HI R53, RZ, 0x1f, R61 ;  /* 0x0000001fff357819 */ /* 0x000fe2000001143d */
[----:B------:R-:W-:Y:S01]  /*4ca0*/  IMAD R61, R48, UR5, RZ ;  /* 0x00000005303d7c24 */ /* 0x000fe2000f8e02ff */
[----:B------:R-:W-:Y:S01]  /*4cb0*/  SHF.R.S32.HI R50, RZ, 0x1f, R41 ;  /* 0x0000001fff327819 */ /* 0x000fe20000011429 */
[----:B------:R-:W-:Y:S01]  /*4cc0*/  USHF.R.S32.HI UR5, URZ, 0x1f, UR4 ;  /* 0x0000001fff057899 */ /* 0x000fe20008011404 */
[----:B------:R-:W-:Y:S02]  /*4cd0*/  IADD3.X R54, PT, PT, R54, UR11, RZ, P3, !PT ;  /* 0x0000000b36367c10 */ /* 0x000fe40009ffe4ff */
[----:B------:R-:W-:Y:S01]  /*4ce0*/  IADD3 R46, P3, PT, R62, UR10, RZ ;  /* 0x0000000a3e2e7c10 */ /* 0x000fe2000ff7e0ff */
[----:B------:R-:W-:Y:S01]  /*4cf0*/  ULEA.HI UR4, UR5, UR4, URZ, 0x5 ;  /* 0x0000000405047291 */ /* 0x000fe2000f8f28ff */
[----:B------:R-:W-:Y:S02]  /*4d00*/  IADD3.X R50, PT, PT, R50, UR11, RZ, P1, !PT ;  /* 0x0000000b32327c10 */ /* 0x000fe40008ffe4ff */
[----:B------:R-:W-:Y:S01]  /*4d10*/  IADD3 R41, P1, PT, R61, UR10, RZ ;  /* 0x0000000a3d297c10 */ /* 0x000fe2000ff3e0ff */
[----:B------:R-:W-:Y:S01]  /*4d20*/  USHF.R.S32.HI UR4, URZ, 0x5, UR4 ;  /* 0x00000005ff047899 */ /* 0x000fe20008011404 */
[----:B------:R-:W-:-:S02]  /*4d30*/  SHF.R.S32.HI R48, RZ, 0x1f, R42 ;  /* 0x0000001fff307819 */ /* 0x000fc4000001142a */
[----:B------:R-:W-:Y:S02]  /*4d40*/  R2UR UR39, R46 ;  /* 0x000000002e2772ca */ /* 0x000fe400000e0000 */
[----:B------:R-:W-:Y:S02]  /*4d50*/  IADD3.X R53, PT, PT, R53, UR11, RZ, P2, !PT ;  /* 0x0000000b35357c10 */ /* 0x000fe400097fe4ff */
[----:B------:R-:W-:Y:S02]  /*4d60*/  IADD3 R46, P2, PT, R60, UR10, RZ ;  /* 0x0000000a3c2e7c10 */ /* 0x000fe4000ff5e0ff */
[----:B------:R-:W-:Y:S02]  /*4d70*/  R2UR UR41, R41 ;  /* 0x00000000292972ca */ /* 0x000fe400000e0000 */
[----:B------:R-:W-:Y:S02]  /*4d80*/  IADD3.X R48, PT, PT, R48, UR11, RZ, P0, !PT ;  /* 0x0000000b30307c10 */ /* 0x000fe400087fe4ff */
[----:B------:R-:W-:-:S02]  /*4d90*/  IADD3 R41, P0, PT, R49, UR10, RZ ;  /* 0x0000000a31297c10 */ /* 0x000fc4000ff1e0ff */
[----:B------:R-:W-:Y:S02]  /*4da0*/  R2UR UR40, R46 ;  /* 0x000000002e2872ca */ /* 0x000fe400000e0000 */
[----:B------:R-:W-:Y:S02]  /*4db0*/  SHF.R.S32.HI R47, RZ, 0x1f, R43 ;  /* 0x0000001fff2f7819 */ /* 0x000fe4000001142b */
[----:B------:R-:W-:Y:S02]  /*4dc0*/  SHF.R.S32.HI R46, RZ, 0x1f, R44 ;  /* 0x0000001fff2e7819 */ /* 0x000fe4000001142c */
[----:B------:R-:W-:Y:S02]  /*4dd0*/  R2UR UR42, R41 ;  /* 0x00000000292a72ca */ /* 0x000fe400000e0000 */
[----:B------:R-:W-:Y:S02]  /*4de0*/  SHF.R.S32.HI R45, RZ, 0x1f, R45 ;  /* 0x0000001fff2d7819 */ /* 0x000fe4000001142d */
[----:B------:R-:W-:-:S02]  /*4df0*/  SHF.R.S32.HI R44, RZ, 0x1f, R62 ;  /* 0x0000001fff2c7819 */ /* 0x000fc4000001143e */
[----:B------:R-:W-:Y:S02]  /*4e00*/  CS2R R62, SRZ ;  /* 0x00000000003e7805 */ /* 0x000fe4000001ff00 */
[----:B------:R-:W-:Y:S02]  /*4e10*/  SHF.R.S32.HI R43, RZ, 0x1f, R60 ;  /* 0x0000001fff2b7819 */ /* 0x000fe4000001143c */
[----:B------:R-:W-:Y:S02]  /*4e20*/  SHF.R.S32.HI R42, RZ, 0x1f, R61 ;  /* 0x0000001fff2a7819 */ /* 0x000fe4000001143d */
[----:B------:R-:W-:Y:S02]  /*4e30*/  CS2R R60, SRZ ;  /* 0x00000000003c7805 */ /* 0x000fe4000001ff00 */
[----:B------:R-:W-:Y:S02]  /*4e40*/  SHF.R.S32.HI R41, RZ, 0x1f, R49 ;  /* 0x0000001fff297819 */ /* 0x000fe40000011431 */
[----:B------:R-:W-:-:S02]  /*4e50*/  R2UR UR72, R25 ;  /* 0x00000000194872ca */ /* 0x000fc400000e0000 */
[----:B------:R-:W-:Y:S02]  /*4e60*/  R2UR UR71, R31 ;  /* 0x000000001f4772ca */ /* 0x000fe400000e0000 */
[----:B------:R-:W-:Y:S02]  /*4e70*/  R2UR UR70, R32 ;  /* 0x00000000204672ca */ /* 0x000fe400000e0000 */
[----:B------:R-:W-:Y:S02]  /*4e80*/  R2UR UR69, R26 ;  /* 0x000000001a4572ca */ /* 0x000fe400000e0000 */
[----:B------:R-:W-:Y:S02]  /*4e90*/  R2UR UR68, R33 ;  /* 0x00000000214472ca */ /* 0x000fe400000e0000 */
[----:B------:R-:W-:Y:S02]  /*4ea0*/  R2UR UR67, R34 ;  /* 0x00000000224372ca */ /* 0x000fe400000e0000 */
        /* <DEDUP_REMOVED lines=9> */
[----:B------:R-:W-:Y:S02]  /*4f40*/  IADD3.X R47, PT, PT, R47, UR11, RZ, P5, !PT ;  /* 0x0000000b2f2f7c10 */ /* 0x000fe4000affe4ff */
[----:B------:R-:W-:Y:S02]  /*4f50*/  IADD3.X R46, PT, PT, R46, UR11, RZ, P4, !PT ;  /* 0x0000000b2e2e7c10 */ /* 0x000fe4000a7fe4ff */
[----:B------:R-:W-:Y:S02]  /*4f60*/  IADD3 R120, P5, PT, R51, UR10, RZ ;  /* 0x0000000a33787c10 */ /* 0x000fe4000ffbe0ff */
[----:B------:R-:W-:-:S02]  /*4f70*/  IADD3 R122, P4, PT, R52, UR10, RZ ;  /* 0x0000000a347a7c10 */ /* 0x000fc4000ff9e0ff */
[----:B------:R-:W-:Y:S02]  /*4f80*/  SHF.R.S32.HI R51, RZ, 0x1f, R51 ;  /* 0x0000001fff337819 */ /* 0x000fe40000011433 */
[----:B------:R-:W-:Y:S02]  /*4f90*/  SHF.R.S32.HI R52, RZ, 0x1f, R52 ;  /* 0x0000001fff347819 */ /* 0x000fe40000011434 */
[----:B------:R-:W-:Y:S02]  /*4fa0*/  IADD3.X R45, PT, PT, R45, UR11, RZ, P6, !PT ;  /* 0x0000000b2d2d7c10 */ /* 0x000fe4000b7fe4ff */
[----:B------:R-:W-:Y:S02]  /*4fb0*/  IADD3.X R44, PT, PT, R44, UR11, RZ, P3, !PT ;  /* 0x0000000b2c2c7c10 */ /* 0x000fe40009ffe4ff */
[----:B------:R-:W-:Y:S02]  /*4fc0*/  IADD3.X R43, PT, PT, R43, UR11, RZ, P2, !PT ;  /* 0x0000000b2b2b7c10 */ /* 0x000fe400097fe4ff */
[----:B------:R-:W-:-:S02]  /*4fd0*/  IADD3.X R42, PT, PT, R42, UR11, RZ, P1, !PT ;  /* 0x0000000b2a2a7c10 */ /* 0x000fc40008ffe4ff */
[----:B------:R-:W-:Y:S02]  /*4fe0*/  IADD3.X R41, PT, PT, R41, UR11, RZ, P0, !PT ;  /* 0x0000000b29297c10 */ /* 0x000fe400087fe4ff */
[----:B------:R-:W-:Y:S02]  /*4ff0*/  IADD3.X R119, PT, PT, R51, UR11, RZ, P5, !PT ;  /* 0x0000000b33777c10 */ /* 0x000fe4000affe4ff */
[----:B------:R-:W-:Y:S02]  /*5000*/  IADD3.X R121, PT, PT, R52, UR11, RZ, P4, !PT ;  /* 0x0000000b34797c10 */ /* 0x000fe4000a7fe4ff */
[----:B------:R-:W-:Y:S02]  /*5010*/  R2UR UR58, R40 ;  /* 0x00000000283a72ca */ /* 0x000fe400000e0000 */
[----:B------:R-:W-:Y:S02]  /*5020*/  R2UR UR56, R59 ;  /* 0x000000003b3872ca */ /* 0x000fe400000e0000 */
[----:B------:R-:W-:-:S02]  /*5030*/  R2UR UR55, R58 ;  /* 0x000000003a3772ca */ /* 0x000fc400000e0000 */
[----:B------:R-:W-:Y:S02]  /*5040*/  CS2R R58, SRZ ;  /* 0x00000000003a7805 */ /* 0x000fe4000001ff00 */
[----:B------:R-:W-:Y:S02]  /*5050*/  R2UR UR54, R57 ;  /* 0x00000000393672ca */ /* 0x000fe400000e0000 */
[----:B------:R-:W-:Y:S02]  /*5060*/  R2UR UR53, R56 ;  /* 0x00000000383572ca */ /* 0x000fe400000e0000 */
[----:B------:R-:W-:Y:S02]  /*5070*/  CS2R R56, SRZ ;  /* 0x0000000000387805 */ /* 0x000fe4000001ff00 */
[----:B------:R-:W-:Y:S02]  /*5080*/  R2UR UR52, R55 ;  /* 0x00000000373472ca */ /* 0x000fe400000e0000 */
[----:B------:R-:W-:-:S02]  /*5090*/  R2UR UR51, R54 ;  /* 0x00000000363372ca */ /* 0x000fc400000e0000 */
[----:B------:R-:W-:Y:S02]  /*50a0*/  CS2R R54, SRZ ;  /* 0x0000000000367805 */ /* 0x000fe4000001ff00 */
[----:B------:R-:W-:Y:S02]  /*50b0*/  R2UR UR50, R53 ;  /* 0x00000000353272ca */ /* 0x000fe400000e0000 */
[----:B------:R-:W-:Y:S02]  /*50c0*/  CS2R R52, SRZ ;  /* 0x0000000000347805 */ /* 0x000fe4000001ff00 */
[----:B------:R-:W-:Y:S02]  /*50d0*/  R2UR UR49, R50 ;  /* 0x00000000323172ca */ /* 0x000fe400000e0000 */
[----:B------:R-:W-:Y:S02]  /*50e0*/  CS2R R50, SRZ ;  /* 0x0000000000327805 */ /* 0x000fe4000001ff00 */
        /* <DEDUP_REMOVED lines=9> */
[----:B------:R-:W-:Y:S02]  /*5180*/  R2UR UR11, R42 ;  /* 0x000000002a0b72ca */ /* 0x000fe400000e0000 */
[----:B------:R-:W-:Y:S02]  /*5190*/  CS2R R42, SRZ ;  /* 0x00000000002a7805 */ /* 0x000fe4000001ff00 */
[----:B------:R-:W-:Y:S02]  /*51a0*/  R2UR UR10, R41 ;  /* 0x00000000290a72ca */ /* 0x000fe400000e0000 */
[----:B------:R-:W-:-:S13]  /*51b0*/  CS2R R40, SRZ ;  /* 0x0000000000287805 */ /* 0x000fda000001ff00 */
.L_x_2:
[----:B------:R-:W0:Y:S01]  /*51c0*/  S2R R32, SR_TID.X ;  /* 0x0000000000207919 */ /* 0x000e220000002100 */
[----:B------:R-:W-:Y:S02]  /*51d0*/  PRMT R39, RZ, 0x7610, R39 ;  /* 0x00007610ff277816 */ /* 0x000fe40000000027 */
[----:B------:R-:W-:Y:S02]  /*51e0*/  PRMT R33, RZ, 0x7610, R33 ;  /* 0x00007610ff217816 */ /* 0x000fe40000000021 */
[----:B0-----:R-:W-:-:S04]  /*51f0*/  SHF.R.U32.HI R28, RZ, 0x4, R32 ;  /* 0x00000004ff1c7819 */ /* 0x001fc80000011620 */
[----:B------:R-:W-:-:S04]  /*5200*/  SGXT.U32 R28, R28, 0x2 ;  /* 0x000000021c1c781a */ /* 0x000fc80000000000 */
[C---:B------:R-:W-:Y:S02]  /*5210*/  LOP3.LUT R24, R28.reuse, 0x4, RZ, 0xfc, !PT ;  /* 0x000000041c187812 */ /* 0x040fe400078efcff */
[C---:B------:R-:W-:Y:S02]  /*5220*/  LOP3.LUT R26, R28.reuse, 0xc, RZ, 0xfc, !PT ;  /* 0x0000000c1c1a7812 */ /* 0x040fe400078efcff */
[----:B------:R-:W-:Y:S02]  /*5230*/  LOP3.LUT R25, R28, 0x8, RZ, 0xfc, !PT ;  /* 0x000000081c197812 */ /* 0x000fe400078efcff */
[----:B------:R-:W-:Y:S02]  /*5240*/  ISETP.GE.AND P4, PT, R24, UR12, PT ;  /* 0x0000000c18007c0c */ /* 0x000fe4000bf86270 */
[----:B------:R-:W-:Y:S02]  /*5250*/  IADD3 R24, P2, PT, R126, R104, RZ ;  /* 0x000000687e187210 */ /* 0x000fe40007f5e0ff */
[----:B------:R-:W-:-:S02]  /*5260*/  ISETP.GE.AND P1, PT, R26, UR12, PT ;  /* 0x0000000c1a007c0c */ /* 0x000fc4000bf26270 */
[----:B------:R-:W-:Y:S02]  /*5270*/  LOP3.LUT R26, R28, 0x10, RZ, 0xfc, !PT ;  /* 0x000000101c1a7812 */ /* 0x000fe400078efcff */
[----:B------:R-:W-:Y:S02]  /*5280*/  ISETP.GE.AND P0, PT, R25, UR12, PT ;  /* 0x0000000c19007c0c */ /* 0x000fe4000bf06270 */
[----:B------:R-:W-:Y:S02]  /*5290*/  LEA.HI.X.SX32 R25, R126, R101, 0x1, P2 ;  /* 0x000000657e197211 */ /* 0x000fe400010f0eff */
[----:B------:R-:W-:Y:S02]  /*52a0*/  LOP3.LUT R27, R28, 0x14, RZ, 0xfc, !PT ;  /* 0x000000141c1b7812 */ /* 0x000fe400078efcff */
[----:B------:R-:W-:Y:S01]  /*52b0*/  ISETP.GE.AND P2, PT, R26, UR12, PT ;  /* 0x0000000c1a007c0c */ /* 0x000fe2000bf46270 */
[----:B------:R0:W2:Y:S01]  /*52c0*/  @!P4 LDG.E.U8 R39, desc[UR6][R24.64] ;  /* 0x000000061827c981 */ /* 0x0000a2000c1e1100 */
[----:B------:R-:W-:-:S02]  /*52d0*/  IADD3 R26, P5, PT, R133, R104, RZ ;  /* 0x00000068851a7210 */ /* 0x000fc40007fbe0ff */
[----:B------:R-:W-:Y:S02]  /*52e0*/  ISETP.GE.AND P6, PT, R28, UR12, PT ;  /* 0x0000000c1c007c0c */ /* 0x000fe4000bfc6270 */
[----:B------:R-:W-:Y:S02]  /*52f0*/  ISETP.GE.AND P3, PT, R27, UR12, PT ;  /* 0x0000000c1b007c0c */ /* 0x000fe4000bf66270 */
[-C--:B------:R-:W-:Y:S02]  /*5300*/  LEA.HI.X.SX32 R27, R133, R101.reuse, 0x1, P5 ;  /* 0x00000065851b7211 */ /* 0x080fe400028f0eff */
[-C--:B------:R-:W-:Y:S02]  /*5310*/  IADD3 R34, P5, PT, R129, R104.reuse, RZ ;  /* 0x0000006881227210 */ /* 0x080fe40007fbe0ff */
[----:B------:R-:W-:Y:S02]  /*5320*/  IADD3 R36, P4, PT, R127, R104, RZ ;  /* 0x000000687f247210 */ /* 0x000fe40007f9e0ff */
[----:B------:R-:W-:-:S02]  /*5330*/  LEA.HI.X.SX32 R35, R129, R101, 0x1, P5 ;  /* 0x0000006581237211 */ /* 0x000fc400028f0eff */
[----:B0-----:R-:W-:Y:S01]  /*5340*/  IADD3 R24, P5, PT, R130, R104, RZ ;  /* 0x0000006882187210 */ /* 0x001fe20007fbe0ff */
[----:B------:R0:W3:Y:S01]  /*5350*/  @!P6 LDG.E.U8 R33, desc[UR6][R26.64] ;  /* 0x000000061a21e981 */ /* 0x0000e2000c1e1100 */
[C---:B------:R-:W-:Y:S02]  /*5360*/  LOP3.LUT R29, R28.reuse, 0x18, RZ, 0xfc, !PT ;  /* 0x000000181c1d7812 */ /* 0x040fe400078efcff */
[----:B------:R-:W-:Y:S02]  /*5370*/  LOP3.LUT R28, R28, 0x1c, RZ, 0xfc, !PT ;  /* 0x0000001c1c1c7812 */ /* 0x000fe400078efcff */
[----:B------:R-:W-:Y:S02]  /*5380*/  PRMT R38, RZ, 0x7610, R38 ;  /* 0x00007610ff267816 */ /* 0x000fe40000000026 */
[----:B------:R-:W-:Y:S02]  /*5390*/  PRMT R73, RZ, 0x7610, R73 ;  /* 0x00007610ff497816 */ /* 0x000fe40000000049 */
[----:B------:R-:W-:-:S02]  /*53a0*/  PRMT R75, RZ, 0x7610, R75 ;  /* 0x00007610ff4b7816 */ /* 0x000fc4000000004b */
[-C--:B------:R-:W-:Y:S02]  /*53b0*/  LEA.HI.X.SX32 R37, R127, R101.reuse, 0x1, P4 ;  /* 0x000000657f257211 */ /* 0x080fe400020f0eff */
[----:B------:R-:W-:Y:S01]  /*53c0*/  LEA.HI.X.SX32 R25, R130, R101, 0x1, P5 ;  /* 0x0000006582197211 */ /* 0x000fe200028f0eff */
[----:B------:R-:W4:Y:S01]  /*53d0*/  @!P2 LDG.E.U8 R73, desc[UR6][R34.64] ;  /* 0x000000062249a981 */ /* 0x000f22000c1e1100 */
[----:B------:R-:W-:Y:S02]  /*53e0*/  ISETP.GE.AND P4, PT, R29, UR12, PT ;  /* 0x0000000c1d007c0c */ /* 0x000fe4000bf86270 */
[----:B------:R-:W-:Y:S01]  /*53f0*/  ISETP.GE.AND P6, PT, R28, UR12, PT ;  /* 0x0000000c1c007c0c */ /* 0x000fe2000bfc6270 */
[----:B------:R-:W5:Y:S01]  /*5400*/  @!P0 LDG.E.U8 R38, desc[UR6][R36.64] ;  /* 0x0000000624268981 */ /* 0x000f62000c1e1100 */
[-C--:B------:R-:W-:Y:S02]  /*5410*/  IADD3 R28, P2, PT, R131, R104.reuse, RZ ;  /* 0x00000068831c7210 */ /* 0x080fe40007f5e0ff */
[-C--:B0-----:R-:W-:Y:S01]  /*5420*/  IADD3 R26, P0, PT, R132, R104.reuse, RZ ;  /* 0x00000068841a7210 */ /* 0x081fe20007f1e0ff */
[----:B------:R0:W5:Y:S01]  /*5430*/  @!P3 LDG.E.U8 R75, desc[UR6][R24.64] ;  /* 0x00000006184bb981 */ /* 0x000162000c1e1100 */
[----:B------:R-:W-:-:S02]  /*5440*/  IADD3 R30, P3, PT, R128, R104, RZ ;  /* 0x00000068801e7210 */ /* 0x000fc40007f7e0ff */
[----:B------:R-:W-:Y:S02]  /*5450*/  PRMT R72, RZ, 0x7610, R72 ;  /* 0x00007610ff487816 */ /* 0x000fe40000000048 */
[----:B------:R-:W-:Y:S02]  /*5460*/  PRMT R74, RZ, 0x7610, R74 ;  /* 0x00007610ff4a7816 */ /* 0x000fe4000000004a */
[----:B------:R-:W-:Y:S02]  /*5470*/  PRMT R108, RZ, 0x7610, R108 ;  /* 0x00007610ff6c7816 */ /* 0x000fe4000000006c */
[-C--:B------:R-:W-:Y:S02]  /*5480*/  LEA.HI.X.SX32 R31, R128, R101.reuse, 0x1, P3 ;  /* 0x00000065801f7211 */ /* 0x080fe400018f0eff */
[-C--:B------:R-:W-:Y:S02]  /*5490*/  LEA.HI.X.SX32 R29, R131, R101.reuse, 0x1, P2 ;  /* 0x00000065831d7211 */ /* 0x080fe400010f0eff */
[----:B------:R-:W-:Y:S01]  /*54a0*/  LEA.HI.X.SX32 R27, R132, R101, 0x1, P0 ;  /* 0x00000065841b7211 */ /* 0x000fe200000f0eff */
[----:B------:R-:W5:Y:S04]  /*54b0*/  @!P1 LDG.E.U8 R72, desc[UR6][R30.64] ;  /* 0x000000061e489981 */ /* 0x000f68000c1e1100 */
[----:B------:R1:W5:Y:S04]  /*54c0*/  @!P4 LDG.E.U8 R74, desc[UR6][R28.64] ;  /* 0x000000061c4ac981 */ /* 0x000368000c1e1100 */
[----:B------:R1:W5:Y:S01]  /*54d0*/  @!P6 LDG.E.U8 R108, desc[UR6][R26.64] ;  /* 0x000000061a6ce981 */ /* 0x000362000c1e1100 */
[----:B------:R-:W1:Y:S01]  /*54e0*/  S2UR UR73, SR_CgaCtaId ;  /* 0x00000000004979c3 */ /* 0x000e620000008800 */
[----:B------:R-:W-:Y:S01]  /*54f0*/  UMOV UR5, 0x400 ;  /* 0x0000040000057882 */ /* 0x000fe20000000000 */
[----:B0-----:R-:W-:-:S02]  /*5500*/  LOP3.LUT R25, R32, 0x1f, RZ, 0xc0, !PT ;  /* 0x0000001f20197812 */ /* 0x001fc400078ec0ff */
[----:B------:R-:W-:Y:S02]  /*5510*/  LOP3.LUT R24, R32, 0x3f, RZ, 0xc0, !PT ;  /* 0x0000003f20187812 */ /* 0x000fe400078ec0ff */
[----:B------:R-:W-:Y:S02]  /*5520*/  ISETP.GE.AND P0, PT, R25, UR12, PT ;  /* 0x0000000c19007c0c */ /* 0x000fe4000bf06270 */
[----:B------:R-:W-:Y:S01]  /*5530*/  LOP3.LUT R25, R24, 0x8, RZ, 0x3c, !PT ;  /* 0x0000000818197812 */ /* 0x000fe200078e3cff */
[----:B-1----:R-:W-:Y:S01]  /*5540*/  ULEA UR5, UR73, UR5, 0x18 ;  /* 0x0000000549057291 */ /* 0x002fe2000f8ec0ff */
[----:B------:R-:W-:Y:S01]  /*5550*/  BAR.SYNC.DEFER_BLOCKING 0x0 ;  /* 0x0000000000007b1d */ /* 0x000fe20000010000 */
[----:B------:R-:W-:Y:S02]  /*5560*/  SHF.R.S32.HI R28, RZ, 0x1f, R135 ;  /* 0x0000001fff1c7819 */ /* 0x000fe40000011487 */
[----:B------:R-:W-:Y:S02]  /*5570*/  IADD3 R34, P1, PT, R135, R122, RZ ;  /* 0x0000007a87227210 */ /* 0x000fe40007f3e0ff */
[----:B------:R-:W-:-:S02]  /*5580*/  PRMT R197, RZ, 0x7610, R197 ;  /* 0x00007610ffc57816 */ /* 0x000fc400000000c5 */
[C---:B------:R-:W-:Y:S01]  /*5590*/  IADD3 R36, P3, PT, R135.reuse, R120, RZ ;  /* 0x0000007887247210 */ /* 0x040fe20007f7e0ff */
[C---:B------:R-:W-:Y:S01]  /*55a0*/  IMAD.X R35, R28.reuse, 0x1, R121, P1 ;  /* 0x000000011c237824 */ /* 0x040fe200008e0679 */
[C---:B------:R-:W-:Y:S02]  /*55b0*/  IADD3 R30, P2, PT, R135.reuse, UR42, RZ ;  /* 0x0000002a871e7c10 */ /* 0x040fe4000ff5e0ff */
[----:B------:R-:W-:Y:S01]  /*55c0*/  IADD3 R26, P1, PT, R135, UR41, RZ ;  /* 0x00000029871a7c10 */ /* 0x000fe2000ff3e0ff */
[----:B------:R-:W-:Y:S01]  /*55d0*/  IMAD.X R37, R28, 0x1, R119, P3 ;  /* 0x000000011c257824 */ /* 0x000fe200018e0677 */
[----:B------:R-:W-:Y:S02]  /*55e0*/  PRMT R195, RZ, 0x7610, R195 ;  /* 0x00007610ffc37816 */ /* 0x000fe400000000c3 */
[----:B------:R-:W-:Y:S02]  /*55f0*/  PRMT R192, RZ, 0x7610, R192 ;  /* 0x00007610ffc07816 */ /* 0x000fe400000000c0 */
[----:B------:R-:W-:-:S02]  /*5600*/  PRMT R190, RZ, 0x7610, R190 ;  /* 0x00007610ffbe7816 */ /* 0x000fc400000000be */
[C---:B------:R-:W-:Y:S02]  /*5610*/  IADD3.X R31, PT, PT, R28.reuse, UR10, RZ, P2, !PT ;  /* 0x0000000a1c1f7c10 */ /* 0x040fe400097fe4ff */
[----:B------:R-:W-:Y:S02]  /*5620*/  IADD3.X R27, PT, PT, R28, UR11, RZ, P1, !PT ;  /* 0x0000000b1c1b7c10 */ /* 0x000fe40008ffe4ff */
[----:B------:R-:W-:Y:S02]  /*5630*/  PRMT R193, RZ, 0x7610, R193 ;  /* 0x00007610ffc17816 */ /* 0x000fe400000000c1 */
[----:B------:R-:W-:Y:S02]  /*5640*/  PRMT R191, RZ, 0x7610, R191 ;  /* 0x00007610ffbf7816 */ /* 0x000fe400000000bf */
[----:B------:R-:W-:Y:S02]  /*5650*/  PRMT R188, RZ, 0x7610, R188 ;  /* 0x00007610ffbc7816 */ /* 0x000fe400000000bc */
[----:B------:R-:W-:-:S02]  /*5660*/  PRMT R186, RZ, 0x7610, R186 ;  /* 0x00007610ffba7816 */ /* 0x000fc400000000ba */
[----:B------:R-:W-:Y:S02]  /*5670*/  PRMT R189, RZ, 0x7610, R189 ;  /* 0x00007610ffbd7816 */ /* 0x000fe400000000bd */
[----:B------:R-:W-:Y:S02]  /*5680*/  PRMT R187, RZ, 0x7610, R187 ;  /* 0x00007610ffbb7816 */ /* 0x000fe400000000bb */
        /* <DEDUP_REMOVED lines=19> */
[----:B------:R-:W-:Y:S01]  /*57c0*/  PRMT R166, RZ, 0x7610, R166 ;  /* 0x00007610ffa67816 */ /* 0x000fe200000000a6 */
[C---:B------:R-:W-:Y:S01]  /*57d0*/  IMAD.IADD R138, R135.reuse, 0x1, R2 ;  /* 0x00000001878a7824 */ /* 0x040fe200078e0202 */
[----:B------:R-:W-:Y:S01]  /*57e0*/  PRMT R144, RZ, 0x7610, R144 ;  /* 0x00007610ff907816 */ /* 0x000fe20000000090 */
[----:B------:R-:W-:Y:S01]  /*57f0*/  IMAD.IADD R140, R135, 0x1, R8 ;  /* 0x00000001878c7824 */ /* 0x000fe200078e0208 */
        /* <DEDUP_REMOVED lines=8> */
[----:B------:R-:W-:Y:S01]  /*5880*/  PRMT R153, RZ, 0x7610, R153 ;  /* 0x00007610ff997816 */ /* 0x000fe20000000099 */
[----:B--2---:R-:W-:Y:S04]  /*5890*/  STS.U8 [R24+UR5+0x40], R39 ;  /* 0x0000402718007988 */ /* 0x004fe80008000005 */
[----:B---3--:R-:W-:Y:S04]  /*58a0*/  STS.U8 [R24+UR5], R33 ;  /* 0x0000002118007988 */ /* 0x008fe80008000005 */
[----:B----4-:R-:W-:Y:S04]  /*58b0*/  STS.U8 [R24+UR5+0x100], R73 ;  /* 0x0001004918007988 */ /* 0x010fe80008000005 */
[----:B-----5:R-:W-:Y:S04]  /*58c0*/  STS.U8 [R24+UR5+0x140], R75 ;  /* 0x0001404b18007988 */ /* 0x020fe80008000005 */
[----:B------:R-:W-:Y:S04]  /*58d0*/  STS.U8 [R25+UR5+0x80], R38 ;  /* 0x0000802619007988 */ /* 0x000fe80008000005 */
[----:B------:R0:W-:Y:S04]  /*58e0*/  STS.U8 [R25+UR5+0xc0], R72 ;  /* 0x0000c04819007988 */ /* 0x0001e80008000005 */
[----:B------:R1:W-:Y:S04]  /*58f0*/  STS.U8 [R25+UR5+0x180], R74 ;  /* 0x0001804a19007988 */ /* 0x0003e80008000005 */
[----:B------:R2:W-:Y:S01]  /*5900*/  STS.U8 [R25+UR5+0x1c0], R108 ;  /* 0x0001c06c19007988 */ /* 0x0005e20008000005 */
[----:B------:R-:W-:Y:S01]  /*5910*/  BAR.SYNC.DEFER_BLOCKING 0x0 ;  /* 0x0000000000007b1d */ /* 0x000fe20000010000 */
[----:B0-----:R-:W-:-:S02]  /*5920*/  IADD3 R72, P3, PT, R135, UR40, RZ ;  /* 0x0000002887487c10 */ /* 0x001fc4000ff7e0ff */
[C---:B------:R-:W-:Y:S02]  /*5930*/  IADD3 R38, P2, PT, R135.reuse, UR39, RZ ;  /* 0x0000002787267c10 */ /* 0x040fe4000ff5e0ff */
[C---:B------:R-:W-:Y:S02]  /*5940*/  IADD3.X R73, PT, PT, R28.reuse, UR43, RZ, P3, !PT ;  /* 0x0000002b1c497c10 */ /* 0x040fe40009ffe4ff */
[----:B------:R-:W-:Y:S01]  /*5950*/  IADD3.X R39, PT, PT, R28, UR44, RZ, P2, !PT ;  /* 0x0000002c1c277c10 */ /* 0x000fe200097fe4ff */
[----:B------:R0:W3:Y:S04]  /*5960*/  @!P0 LDG.E.U8 R197, desc[UR6][R34.64] ;  /* 0x0000000622c58981 */ /* 0x0000e8000c1e1100 */
[----:B------:R4:W5:Y:S04]  /*5970*/  @!P0 LDG.E.U8 R195, desc[UR6][R36.64] ;  /* 0x0000000624c38981 */ /* 0x000968000c1e1100 */
[----:B------:R1:W3:Y:S01]  /*5980*/  @!P0 LDG.E.U8 R192, desc[UR6][R30.64] ;  /* 0x000000061ec08981 */ /* 0x0002e2000c1e1100 */
[----:B0-----:R-:W-:-:S03]  /*5990*/  IADD3 R34, P1, PT, R135, UR38, RZ ;  /* 0x0000002687227c10 */ /* 0x001fc6000ff3e0ff */
[----:B------:R0:W3:Y:S01]  /*59a0*/  @!P0 LDG.E.U8 R190, desc[UR6][R26.64] ;  /* 0x000000061abe8981 */ /* 0x0000e2000c1e1100 */
[----:B------:R-:W-:Y:S02]  /*59b0*/  IADD3.X R35, PT, PT, R28, UR45, RZ, P1, !PT ;  /* 0x0000002d1c237c10 */ /* 0x000fe40008ffe4ff */
[C---:B----4-:R-:W-:Y:S01]  /*59c0*/  IADD3 R36, P3, PT, R135.reuse, UR37, RZ ;  /* 0x0000002587247c10 */ /* 0x050fe2000ff7e0ff */
[----:B------:R4:W3:Y:S01]  /*59d0*/  @!P0 LDG.E.U8 R193, desc[UR6][R72.64] ;  /* 0x0000000648c18981 */ /* 0x0008e2000c1e1100 */
[----:B-1----:R-:W-:-:S03]  /*59e0*/  IADD3 R30, P2, PT, R135, UR36, RZ ;  /* 0x00000024871e7c10 */ /* 0x002fc6000ff5e0ff */
[----:B------:R1:W3:Y:S01]  /*59f0*/  @!P0 LDG.E.U8 R191, desc[UR6][R38.64] ;  /* 0x0000000626bf8981 */ /* 0x0002e2000c1e1100 */
[C---:B0-----:R-:W-:Y:S02]  /*5a00*/  IADD3 R26, P1, PT, R135.reuse, UR35, RZ ;  /* 0x00000023871a7c10 */ /* 0x041fe4000ff3e0ff */
[C---:B------:R-:W-:Y:S01]  /*5a10*/  IADD3.X R37, PT, PT, R28.reuse, UR46, RZ, P3, !PT ;  /* 0x0000002e1c257c10 */ /* 0x040fe20009ffe4ff */
[----:B------:R0:W3:Y:S01]  /*5a20*/  @!P0 LDG.E.U8 R188, desc[UR6][R34.64] ;  /* 0x0000000622bc8981 */ /* 0x0000e2000c1e1100 */
[C---:B------:R-:W-:Y:S02]  /*5a30*/  IADD3.X R31, PT, PT, R28.reuse, UR47, RZ, P2, !PT ;  /* 0x0000002f1c1f7c10 */ /* 0x040fe400097fe4ff */
[----:B------:R-:W-:Y:S01]  /*5a40*/  IADD3.X R27, PT, PT, R28, UR48, RZ, P1, !PT ;  /* 0x000000301c1b7c10 */ /* 0x000fe20008ffe4ff */
[----:B------:R2:W3:Y:S01]  /*5a50*/  @!P0 LDG.E.U8 R186, desc[UR6][R36.64] ;  /* 0x0000000624ba8981 */ /* 0x0004e2000c1e1100 */
[C---:B----4-:R-:W-:Y:S02]  /*5a60*/  IADD3 R72, P3, PT, R135.reuse, UR34, RZ ;  /* 0x0000002287487c10 */ /* 0x050fe4000ff7e0ff */
[C---:B-1----:R-:W-:Y:S01]  /*5a70*/  IADD3 R38, P2, PT, R135.reuse, UR33, RZ ;  /* 0x0000002187267c10 */ /* 0x042fe2000ff5e0ff */
[----:B------:R1:W4:Y:S01]  /*5a80*/  @!P0 LDG.E.U8 R189, desc[UR6][R30.64] ;  /* 0x000000061ebd8981 */ /* 0x000322000c1e1100 */
[----:B0-----:R-:W-:-:S03]  /*5a90*/  IADD3 R34, P1, PT, R135, UR32, RZ ;  /* 0x0000002087227c10 */ /* 0x001fc6000ff3e0ff */
[----:B------:R0:W3:Y:S01]  /*5aa0*/  @!P0 LDG.E.U8 R187, desc[UR6][R26.64] ;  /* 0x000000061abb8981 */ /* 0x0000e2000c1e1100 */
[C---:B------:R-:W-:Y:S02]  /*5ab0*/  IADD3.X R73, PT, PT, R28.reuse, UR49, RZ, P3, !PT ;  /* 0x000000311c497c10 */ /* 0x040fe40009ffe4ff */
[C---:B------:R-:W-:Y:S02]  /*5ac0*/  IADD3.X R39, PT, PT, R28.reuse, UR50, RZ, P2, !PT ;  /* 0x000000321c277c10 */ /* 0x040fe400097fe4ff */
[----:B------:R-:W-:Y:S01]  /*5ad0*/  IADD3.X R35, PT, PT, R28, UR51, RZ, P1, !PT ;  /* 0x000000331c237c10 */ /* 0x000fe20008ffe4ff */
[----:B------:R0:W3:Y:S01]  /*5ae0*/  @!P0 LDG.E.U8 R184, desc[UR6][R72.64] ;  /* 0x0000000648b88981 */ /* 0x0000e2000c1e1100 */
[C---:B--2---:R-:W-:Y:S02]  /*5af0*/  IADD3 R36, P3, PT, R135.reuse, UR31, RZ ;  /* 0x0000001f87247c10 */ /* 0x044fe4000ff7e0ff */
[C---:B-1----:R-:W-:Y:S01]  /*5b00*/  IADD3 R30, P2, PT, R135.reuse, UR30, RZ ;  /* 0x0000001e871e7c10 */ /* 0x042fe2000ff5e0ff */
[----:B------:R1:W2:Y:S01]  /*5b10*/  @!P0 LDG.E.U8 R182, desc[UR6][R38.64] ;  /* 0x0000000626b68981 */ /* 0x0002a2000c1e1100 */
[----:B0-----:R-:W-:-:S02]  /*5b20*/  IADD3 R26, P1, PT, R135, UR29, RZ ;  /* 0x0000001d871a7c10 */ /* 0x001fc4000ff3e0ff */
[C---:B------:R-:W-:Y:S01]  /*5b30*/  IADD3.X R37, PT, PT, R28.reuse, UR52, RZ, P3, !PT ;  /* 0x000000341c257c10 */ /* 0x040fe20009ffe4ff */
[----:B------:R0:W2:Y:S01]  /*5b40*/  @!P0 LDG.E.U8 R185, desc[UR6][R34.64] ;  /* 0x0000000622b98981 */ /* 0x0000a2000c1e1100 */
[C---:B------:R-:W-:Y:S02]  /*5b50*/  IADD3.X R31, PT, PT, R28.reuse, UR53, RZ, P2, !PT ;  /* 0x000000351c1f7c10 */ /* 0x040fe400097fe4ff */
[----:B------:R-:W-:Y:S01]  /*5b60*/  IADD3.X R27, PT, PT, R28, UR54, RZ, P1, !PT ;  /* 0x000000361c1b7c10 */ /* 0x000fe20008ffe4ff */
[----:B------:R0:W2:Y:S01]  /*5b70*/  @!P0 LDG.E.U8 R183, desc[UR6][R36.64] ;  /* 0x0000000624b78981 */ /* 0x0000a2000c1e1100 */
[C---:B------:R-:W-:Y:S02]  /*5b80*/  IADD3 R72, P3, PT, R135.reuse, UR28, RZ ;  /* 0x0000001c87487c10 */ /* 0x040fe4000ff7e0ff */
[C---:B-1----:R-:W-:Y:S01]  /*5b90*/  IADD3 R38, P2, PT, R135.reuse, UR27, RZ ;  /* 0x0000001b87267c10 */ /* 0x042fe2000ff5e0ff */
[----:B------:R1:W2:Y:S01]  /*5ba0*/  @!P0 LDG.E.U8 R180, desc[UR6][R30.64] ;  /* 0x000000061eb48981 */ /* 0x0002a2000c1e1100 */
[----:B0-----:R-:W-:-:S03]  /*5bb0*/  IADD3 R34, P1, PT, R135, UR26, RZ ;  /* 0x0000001a87227c10 */ /* 0x001fc6000ff3e0ff */
[----:B------:R0:W2:Y:S01]  /*5bc0*/  @!P0 LDG.E.U8 R178, desc[UR6][R26.64] ;  /* 0x000000061ab28981 */ /* 0x0000a2000c1e1100 */
[C---:B------:R-:W-:Y:S02]  /*5bd0*/  IADD3.X R73, PT, PT, R28.reuse, UR55, RZ, P3, !PT ;  /* 0x000000371c497c10 */ /* 0x040fe40009ffe4ff */
[C---:B------:R-:W-:Y:S02]  /*5be0*/  IADD3.X R39, PT, PT, R28.reuse, UR56, RZ, P2, !PT ;  /* 0x000000381c277c10 */ /* 0x040fe400097fe4ff */
[----:B------:R-:W-:Y:S01]  /*5bf0*/  IADD3.X R35, PT, PT, R28, UR57, RZ, P1, !PT ;  /* 0x000000391c237c10 */ /* 0x000fe20008ffe4ff */
[----:B------:R0:W2:Y:S01]  /*5c00*/  @!P0 LDG.E.U8 R181, desc[UR6][R72.64] ;  /* 0x0000000648b58981 */ /* 0x0000a2000c1e1100 */
[C---:B------:R-:W-:Y:S02]  /*5c10*/  IADD3 R36, P3, PT, R135.reuse, UR25, RZ ;  /* 0x0000001987247c10 */ /* 0x040fe4000ff7e0ff */
        /* <DEDUP_REMOVED lines=16> */
[----:B------:R-:W2:Y:S01]  /*5d20*/  @!P0 LDG.E.U8 R172, desc[UR6][R72.64] ;  /* 0x0000000648ac8981 */ /* 0x000ea2000c1e1100 */
        /* <DEDUP_REMOVED lines=8> */
[----:B------:R-:W2:Y:S01]  /*5db0*/  @!P0 LDG.E.U8 R171, desc[UR6][R36.64] ;  /* 0x0000000624ab8981 */ /* 0x000ea2000c1e1100 */
[C---:B------:R-:W-:Y:S02]  /*5dc0*/  IADD3 R74, P3, PT, R135.reuse, UR9, RZ ;  /* 0x00000009874a7c10 */ /* 0x040fe4000ff7e0ff */
[C---:B-1----:R-:W-:Y:S01]  /*5dd0*/  IADD3 R38, P2, PT, R135.reuse, UR8, RZ ;  /* 0x0000000887267c10 */ /* 0x042fe2000ff5e0ff */
[----:B------:R1:W2:Y:S01]  /*5de0*/  @!P0 LDG.E.U8 R169, desc[UR6][R30.64] ;  /* 0x000000061ea98981 */ /* 0x0002a2000c1e1100 */
[----:B0-----:R-:W-:-:S02]  /*5df0*/  IADD3 R34, P1, PT, R135, UR13, RZ ;  /* 0x0000000d87227c10 */ /* 0x001fc4000ff3e0ff */
[----:B------:R-:W-:Y:S01]  /*5e00*/  PRMT R25, RZ, 0x7610, R25 ;  /* 0x00007610ff197816 */ /* 0x000fe20000000019 */
[----:B------:R-:W2:Y:S01]  /*5e10*/  @!P0 LDG.E.U8 R168, desc[UR6][R26.64] ;  /* 0x000000061aa88981 */ /* 0x000ea2000c1e1100 */
[C---:B------:R-:W-:Y:S02]  /*5e20*/  IADD3.X R75, PT, PT, R28.reuse, UR67, RZ, P3, !PT ;  /* 0x000000431c4b7c10 */ /* 0x040fe40009ffe4ff */
[C---:B------:R-:W-:Y:S02]  /*5e30*/  IADD3.X R39, PT, PT, R28.reuse, UR68, RZ, P2, !PT ;  /* 0x000000441c277c10 */ /* 0x040fe400097fe4ff */
[----:B------:R-:W-:Y:S01]  /*5e40*/  IADD3.X R35, PT, PT, R28, UR69, RZ, P1, !PT ;  /* 0x000000451c237c10 */ /* 0x000fe20008ffe4ff */
[----:B------:R0:W2:Y:S01]  /*5e50*/  @!P0 LDG.E.U8 R167, desc[UR6][R74.64] ;  /* 0x000000064aa78981 */ /* 0x0000a2000c1e1100 */
[C---:B------:R-:W-:Y:S02]  /*5e60*/  IADD3 R136, P3, PT, R135.reuse, UR14, RZ ;  /* 0x0000000e87887c10 */ /* 0x040fe4000ff7e0ff */
[C---:B------:R-:W-:Y:S01]  /*5e70*/  IADD3 R72, P2, PT, R135.reuse, UR15, RZ ;  /* 0x0000000f87487c10 */ /* 0x040fe2000ff5e0ff */
[----:B------:R0:W2:Y:S01]  /*5e80*/  @!P0 LDG.E.U8 R25, desc[UR6][R34.64] ;  /* 0x0000000622198981 */ /* 0x0000a2000c1e1100 */
[----:B-1----:R-:W-:-:S02]  /*5e90*/  IADD3 R30, P1, PT, R135, UR16, RZ ;  /* 0x00000010871e7c10 */ /* 0x002fc4000ff3e0ff */
[C---:B------:R-:W-:Y:S01]  /*5ea0*/  IADD3.X R137, PT, PT, R28.reuse, UR70, RZ, P3, !PT ;  /* 0x000000461c897c10 */ /* 0x040fe20009ffe4ff */
[----:B------:R1:W2:Y:S01]  /*5eb0*/  @!P0 LDG.E.U8 R166, desc[UR6][R38.64] ;  /* 0x0000000626a68981 */ /* 0x0002a2000c1e1100 */
[C---:B------:R-:W-:Y:S02]  /*5ec0*/  IADD3.X R73, PT, PT, R28.reuse, UR71, RZ, P2, !PT ;  /* 0x000000471c497c10 */ /* 0x040fe400097fe4ff */
[----:B------:R-:W-:Y:S02]  /*5ed0*/  IADD3.X R31, PT, PT, R28, UR72, RZ, P1, !PT ;  /* 0x000000481c1f7c10 */ /* 0x000fe40008ffe4ff */
[C---:B------:R-:W-:Y:S02]  /*5ee0*/  IADD3 R108, P3, PT, R135.reuse, R118, RZ ;  /* 0x00000076876c7210 */ /* 0x040fe40007f7e0ff */
[C---:B0-----:R-:W-:Y:S02]  /*5ef0*/  IADD3 R74, P2, PT, R135.reuse, R116, RZ ;  /* 0x00000074874a7210 */ /* 0x041fe40007f5e0ff */
[----:B------:R-:W-:-:S02]  /*5f00*/  IADD3 R34, P1, PT, R135, R114, RZ ;  /* 0x0000007287227210 */ /* 0x000fc40007f3e0ff */
[----:B------:R-:W-:Y:S01]  /*5f10*/  PRMT R27, RZ, 0x7610, R27 ;  /* 0x00007610ff1b7816 */ /* 0x000fe2000000001b */
[C---:B------:R-:W-:Y:S01]  /*5f20*/  IMAD.X R109, R28.reuse, 0x1, R117, P3 ;  /* 0x000000011c6d7824 */ /* 0x040fe200018e0675 */
[----:B------:R-:W-:Y:S01]  /*5f30*/  PRMT R26, RZ, 0x7610, R26 ;  /* 0x00007610ff1a7816 */ /* 0x000fe2000000001a */
[C---:B------:R-:W-:Y:S01]  /*5f40*/  IMAD.X R75, R28.reuse, 0x1, R115, P2 ;  /* 0x000000011c4b7824 */ /* 0x040fe200010e0673 */
[----:B------:R-:W-:Y:S01]  /*5f50*/  PRMT R37, RZ, 0x7610, R37 ;  /* 0x00007610ff257816 */ /* 0x000fe20000000025 */
[C---:B------:R-:W-:Y:S01]  /*5f60*/  IMAD.X R35, R28.reuse, 0x1, R113, P1 ;  /* 0x000000011c237824 */ /* 0x040fe200008e0671 */
[C---:B------:R-:W-:Y:S01]  /*5f70*/  IADD3 RZ, P1, PT, R135.reuse, R4, RZ ;  /* 0x0000000487ff7210 */ /* 0x040fe20007f3e0ff */
[----:B------:R0:W2:Y:S01]  /*5f80*/  @!P0 LDG.E.U8 R27, desc[UR6][R72.64] ;  /* 0x00000006481b8981 */ /* 0x0000a2000c1e1100 */
[C---:B------:R-:W-:Y:S02]  /*5f90*/  IADD3 RZ, P2, PT, R135.reuse, R2, RZ ;  /* 0x0000000287ff7210 */ /* 0x040fe40007f5e0ff */
[----:B------:R-:W-:Y:S01]  /*5fa0*/  IADD3 RZ, P3, PT, R135, R112, RZ ;  /* 0x0000007087ff7210 */ /* 0x000fe20007f7e0ff */
[----:B------:R0:W2:Y:S01]  /*5fb0*/  @!P0 LDG.E.U8 R26, desc[UR6][R136.64] ;  /* 0x00000006881a8981 */ /* 0x0000a2000c1e1100 */
[----:B-1----:R-:W-:Y:S01]  /*5fc0*/  PRMT R38, RZ, 0x7610, R38 ;  /* 0x00007610ff267816 */ /* 0x002fe20000000026 */
[----:B------:R-:W-:Y:S01]  /*5fd0*/  IMAD.X R139, R28, 0x1, R110, P2 ;  /* 0x000000011c8b7824 */ /* 0x000fe200010e066e */
[----:B------:R-:W-:Y:S01]  /*5fe0*/  PRMT R39, RZ, 0x7610, R39 ;  /* 0x00007610ff277816 */ /* 0x000fe20000000027 */
[----:B------:R1:W2:Y:S01]  /*5ff0*/  @!P0 LDG.E.U8 R37, desc[UR6][R30.64] ;  /* 0x000000061e258981 */ /* 0x0002a2000c1e1100 */
[----:B0-----:R-:W-:-:S02]  /*6000*/  PRMT R73, RZ, 0x7610, R73 ;  /* 0x00007610ff497816 */ /* 0x001fc40000000049 */
[C---:B------:R-:W-:Y:S01]  /*6010*/  IADD3 RZ, P2, PT, R135.reuse, R8, RZ ;  /* 0x0000000887ff7210 */ /* 0x040fe20007f5e0ff */
[----:B------:R0:W2:Y:S01]  /*6020*/  @!P0 LDG.E.U8 R38, desc[UR6][R74.64] ;  /* 0x000000064a268981 */ /* 0x0000a2000c1e1100 */
[C---:B------:R-:W-:Y:S01]  /*6030*/  IMAD.X R137, R28.reuse, 0x1, R107, P1 ;  /* 0x000000011c897824 */ /* 0x040fe200008e066b */
[C---:B------:R-:W-:Y:S02]  /*6040*/  IADD3 RZ, P1, PT, R135.reuse, R10, RZ ;  /* 0x0000000a87ff7210 */ /* 0x040fe40007f3e0ff */
[----:B------:R-:W-:Y:S01]  /*6050*/  PRMT R36, RZ, 0x7610, R36 ;  /* 0x00007610ff247816 */ /* 0x000fe20000000024 */
[C---:B-1----:R-:W-:Y:S01]  /*6060*/  IMAD.IADD R30, R135.reuse, 0x1, R112 ;  /* 0x00000001871e7824 */ /* 0x042fe200078e0270 */
[----:B------:R1:W2:Y:S01]  /*6070*/  @!P0 LDG.E.U8 R39, desc[UR6][R34.64] ;  /* 0x0000000622278981 */ /* 0x0002a2000c1e1100 */
[C---:B------:R-:W-:Y:S01]  /*6080*/  IMAD.X R31, R28.reuse, 0x1, R111, P3 ;  /* 0x000000011c1f7824 */ /* 0x040fe200018e066f */
[C---:B------:R-:W-:Y:S01]  /*6090*/  IADD3 RZ, P3, PT, R135.reuse, R6, RZ ;  /* 0x0000000687ff7210 */ /* 0x040fe20007f7e0ff */
[C---:B------:R-:W-:Y:S01]  /*60a0*/  IMAD.IADD R136, R135.reuse, 0x1, R4 ;  /* 0x0000000187887824 */ /* 0x040fe200078e0204 */
[----:B------:R-:W-:Y:S01]  /*60b0*/  PRMT R72, RZ, 0x7610, R72 ;  /* 0x00007610ff487816 */ /* 0x000fe20000000048 */
[C---:B------:R-:W-:Y:S01]  /*60c0*/  IMAD.X R141, R28.reuse, 0x1, R3, P2 ;  /* 0x000000011c8d7824 */ /* 0x040fe200010e0603 */
[----:B0-----:R-:W-:Y:S01]  /*60d0*/  PRMT R74, RZ, 0x7610, R74 ;  /* 0x00007610ff4a7816 */ /* 0x001fe2000000004a */
[----:B------:R0:W2:Y:S01]  /*60e0*/  @!P0 LDG.E.U8 R73, desc[UR6][R30.64] ;  /* 0x000000061e498981 */ /* 0x0000a2000c1e1100 */
[----:B------:R-:W-:Y:S01]  /*60f0*/  PRMT R75, RZ, 0x7610, R75 ;  /* 0x00007610ff4b7816 */ /* 0x000fe2000000004b */
[C---:B-1----:R-:W-:Y:S01]  /*6100*/  IMAD.IADD R34, R135.reuse, 0x1, R6 ;  /* 0x0000000187227824 */ /* 0x042fe200078e0206 */
[C---:B------:R-:W-:Y:S01]  /*6110*/  IADD3 RZ, P2, PT, R135.reuse, R14, RZ ;  /* 0x0000000e87ff7210 */ /* 0x040fe20007f5e0ff */
[C---:B------:R-:W-:Y:S01]  /*6120*/  IMAD.X R35, R28.reuse, 0x1, R0, P3 ;  /* 0x000000011c237824 */ /* 0x040fe200018e0600 */
[C---:B------:R-:W-:Y:S01]  /*6130*/  IADD3 RZ, P3, PT, R135.reuse, R12, RZ ;  /* 0x0000000c87ff7210 */ /* 0x040fe20007f7e0ff */
[----:B------:R1:W2:Y:S01]  /*6140*/  @!P0 LDG.E.U8 R36, desc[UR6][R108.64] ;  /* 0x000000066c248981 */ /* 0x0002a2000c1e1100 */
[----:B0-----:R-:W-:Y:S01]  /*6150*/  IMAD.X R31, R28, 0x1, R5, P1 ;  /* 0x000000011c1f7824 */ /* 0x001fe200008e0605 */
[----:B------:R-:W-:-:S02]  /*6160*/  IADD3 RZ, P1, PT, R135, R16, RZ ;  /* 0x0000001087ff7210 */ /* 0x000fc40007f3e0ff */
[----:B------:R0:W2:Y:S01]  /*6170*/  @!P0 LDG.E.U8 R72, desc[UR6][R138.64] ;  /* 0x000000068a488981 */ /* 0x0000a2000c1e1100 */
[----:B------:R-:W-:-:S03]  /*6180*/  IMAD.IADD R30, R135, 0x1, R10 ;  /* 0x00000001871e7824 */ /* 0x000fc600078e020a */
[----:B------:R0:W2:Y:S01]  /*6190*/  @!P0 LDG.E.U8 R74, desc[UR6][R136.64] ;  /* 0x00000006884a8981 */ /* 0x0000a2000c1e1100 */
[----:B-1----:R-:W-:Y:S02]  /*61a0*/  PRMT R109, RZ, 0x7610, R109 ;  /* 0x00007610ff6d7816 */ /* 0x002fe4000000006d */
[----:B------:R-:W-:Y:S01]  /*61b0*/  PRMT R108, RZ, 0x7610, R108 ;  /* 0x00007610ff6c7816 */ /* 0x000fe2000000006c */
[----:B------:R1:W2:Y:S01]  /*61c0*/  @!P0 LDG.E.U8 R75, desc[UR6][R34.64] ;  /* 0x00000006224b8981 */ /* 0x0002a2000c1e1100 */
[C---:B0-----:R-:W-:Y:S01]  /*61d0*/  IMAD.X R139, R28.reuse, 0x1, R9, P2 ;  /* 0x000000011c8b7824 */ /* 0x041fe200010e0609 */
[C---:B------:R-:W-:Y:S02]  /*61e0*/  IADD3 RZ, P2, PT, R135.reuse, R20, RZ ;  /* 0x0000001487ff7210 */ /* 0x040fe40007f5e0ff */
[----:B------:R0:W2:Y:S01]  /*61f0*/  @!P0 LDG.E.U8 R109, desc[UR6][R140.64] ;  /* 0x000000068c6d8981 */ /* 0x0000a2000c1e1100 */
[C---:B------:R-:W-:Y:S02]  /*6200*/  IMAD.IADD R136, R135.reuse, 0x1, R12 ;  /* 0x0000000187887824 */ /* 0x040fe400078e020c */
[C---:B------:R-:W-:Y:S01]  /*6210*/  IMAD.X R137, R28.reuse, 0x1, R7, P3 ;  /* 0x000000011c897824 */ /* 0x040fe200018e0607 */
[C---:B------:R-:W-:Y:S01]  /*6220*/  IADD3 RZ, P3, PT, R135.reuse, R18, RZ ;  /* 0x0000001287ff7210 */ /* 0x040fe20007f7e0ff */
[----:B-1----:R-:W-:Y:S01]  /*6230*/  IMAD.X R35, R28, 0x1, R11, P1 ;  /* 0x000000011c237824 */ /* 0x002fe200008e060b */
[C---:B------:R-:W-:Y:S01]  /*6240*/  IADD3 RZ, P1, PT, R135.reuse, R22, RZ ;  /* 0x0000001687ff7210 */ /* 0x040fe20007f3e0ff */
[----:B------:R1:W2:Y:S01]  /*6250*/  @!P0 LDG.E.U8 R108, desc[UR6][R30.64] ;  /* 0x000000061e6c8981 */ /* 0x0002a2000c1e1100 */
[----:B------:R-:W-:-:S02]  /*6260*/  IMAD.IADD R138, R135, 0x1, R14 ;  /* 0x00000001878a7824 */ /* 0x000fc400078e020e */
[C---:B------:R-:W-:Y:S01]  /*6270*/  IMAD.IADD R34, R135.reuse, 0x1, R16 ;  /* 0x0000000187227824 */ /* 0x040fe200078e0210 */
[----:B------:R1:W2:Y:S01]  /*6280*/  @!P0 LDG.E.U8 R144, desc[UR6][R136.64] ;  /* 0x0000000688908981 */ /* 0x0002a2000c1e1100 */
[C---:B0-----:R-:W-:Y:S01]  /*6290*/  IMAD.X R141, R28.reuse, 0x1, R15, P2 ;  /* 0x000000011c8d7824 */ /* 0x041fe200010e060f */
[C---:B------:R-:W-:Y:S01]  /*62a0*/  IADD3 RZ, P2, PT, R135.reuse, R78, RZ ;  /* 0x0000004e87ff7210 */ /* 0x040fe20007f5e0ff */
[C---:B------:R-:W-:Y:S01]  /*62b0*/  IMAD.IADD R140, R135.reuse, 0x1, R20 ;  /* 0x00000001878c7824 */ /* 0x040fe200078e0214 */
[----:B------:R0:W2:Y:S01]  /*62c0*/  @!P0 LDG.E.U8 R145, desc[UR6][R138.64] ;  /* 0x000000068a918981 */ /* 0x0000a2000c1e1100 */
[C---:B-1----:R-:W-:Y:S02]  /*62d0*/  IMAD.IADD R30, R135.reuse, 0x1, R18 ;  /* 0x00000001871e7824 */ /* 0x042fe400078e0212 */
[C---:B------:R-:W-:Y:S01]  /*62e0*/  IMAD.X R31, R28.reuse, 0x1, R13, P3 ;  /* 0x000000011c1f7824 */ /* 0x040fe200018e060d */
[C---:B------:R-:W-:Y:S01]  /*62f0*/  IADD3 RZ, P3, PT, R135.reuse, R76, RZ ;  /* 0x0000004c87ff7210 */ /* 0x040fe20007f7e0ff */
[----:B------:R-:W-:Y:S01]  /*6300*/  IMAD.X R137, R28, 0x1, R17, P1 ;  /* 0x000000011c897824 */ /* 0x000fe200008e0611 */
[C---:B------:R-:W-:Y:S01]  /*6310*/  IADD3 RZ, P1, PT, R135.reuse, R80, RZ ;  /* 0x0000005087ff7210 */ /* 0x040fe20007f3e0ff */
[----:B------:R1:W2:Y:S01]  /*6320*/  @!P0 LDG.E.U8 R147, desc[UR6][R34.64] ;  /* 0x0000000622938981 */ /* 0x0002a2000c1e1100 */
[----:B------:R-:W-:-:S02]  /*6330*/  IMAD.IADD R136, R135, 0x1, R22 ;  /* 0x0000000187887824 */ /* 0x000fc400078e0216 */
[C---:B0-----:R-:W-:Y:S01]  /*6340*/  IMAD.X R139, R28.reuse, 0x1, R21, P2 ;  /* 0x000000011c8b7824 */ /* 0x041fe200010e0615 */
[----:B------:R0:W2:Y:S01]  /*6350*/  @!P0 LDG.E.U8 R146, desc[UR6][R30.64] ;  /* 0x000000061e928981 */ /* 0x0000a2000c1e1100 */
[C---:B------:R-:W-:Y:S01]  /*6360*/  IADD3 RZ, P2, PT, R135.reuse, R84, RZ ;  /* 0x0000005487ff7210 */ /* 0x040fe20007f5e0ff */
[C---:B------:R-:W-:Y:S02]  /*6370*/  IMAD.IADD R138, R135.reuse, 0x1, R78 ;  /* 0x00000001878a7824 */ /* 0x040fe400078e024e */
[----:B------:R0:W2:Y:S01]  /*6380*/  @!P0 LDG.E.U8 R148, desc[UR6][R140.64] ;  /* 0x000000068c948981 */ /* 0x0000a2000c1e1100 */
[C---:B-1----:R-:W-:Y:S02]  /*6390*/  IMAD.IADD R34, R135.reuse, 0x1, R76 ;  /* 0x0000000187227824 */ /* 0x042fe400078e024c */
[C---:B------:R-:W-:Y:S01]  /*63a0*/  IMAD.X R35, R28.reuse, 0x1, R19, P3 ;  /* 0x000000011c237824 */ /* 0x040fe200018e0613 */
[C---:B------:R-:W-:Y:S01]  /*63b0*/  IADD3 RZ, P3, PT, R135.reuse, R82, RZ ;  /* 0x0000005287ff7210 */ /* 0x040fe20007f7e0ff */
[----:B0-----:R-:W-:Y:S01]  /*63c0*/  IMAD.X R31, R28, 0x1, R23, P1 ;  /* 0x000000011c1f7824 */ /* 0x001fe200008e0617 */
[C---:B------:R-:W-:Y:S01]  /*63d0*/  IADD3 RZ, P1, PT, R135.reuse, R90, RZ ;  /* 0x0000005a87ff7210 */ /* 0x040fe20007f3e0ff */
[----:B------:R0:W2:Y:S01]  /*63e0*/  @!P0 LDG.E.U8 R149, desc[UR6][R136.64] ;  /* 0x0000000688958981 */ /* 0x0000a2000c1e1100 */
[----:B------:R-:W-:-:S02]  /*63f0*/  IMAD.IADD R30, R135, 0x1, R80 ;  /* 0x00000001871e7824 */ /* 0x000fc400078e0250 */
[C---:B------:R-:W-:Y:S01]  /*6400*/  IMAD.X R141, R28.reuse, 0x1, R79, P2 ;  /* 0x000000011c8d7824 */ /* 0x040fe200010e064f */
[----:B------:R1:W2:Y:S01]  /*6410*/  @!P0 LDG.E.U8 R151, desc[UR6][R34.64] ;  /* 0x0000000622978981 */ /* 0x0002a2000c1e1100 */
[C---:B------:R-:W-:Y:S01]  /*6420*/  IADD3 RZ, P2, PT, R135.reuse, R98, RZ ;  /* 0x0000006287ff7210 */ /* 0x040fe20007f5e0ff */
[C---:B------:R-:W-:Y:S01]  /*6430*/  IMAD.IADD R140, R135.reuse, 0x1, R84 ;  /* 0x00000001878c7824 */ /* 0x040fe200078e0254 */
[----:B------:R-:W-:Y:S01]  /*6440*/  PRMT R155, RZ, 0x7610, R155 ;  /* 0x00007610ff9b7816 */ /* 0x000fe2000000009b */
[----:B------:R1:W2:Y:S01]  /*6450*/  @!P0 LDG.E.U8 R150, desc[UR6][R138.64] ;  /* 0x000000068a968981 */ /* 0x0002a2000c1e1100 */
[C---:B0-----:R-:W-:Y:S02]  /*6460*/  IMAD.IADD R136, R135.reuse, 0x1, R82 ;  /* 0x0000000187887824 */ /* 0x041fe400078e0252 */
[C---:B------:R-:W-:Y:S01]  /*6470*/  IMAD.X R137, R28.reuse, 0x1, R77, P3 ;  /* 0x000000011c897824 */ /* 0x040fe200018e064d */
[C---:B------:R-:W-:Y:S01]  /*6480*/  IADD3 RZ, P3, PT, R135.reuse, R92, RZ ;  /* 0x0000005c87ff7210 */ /* 0x040fe20007f7e0ff */
[C---:B-1----:R-:W-:Y:S01]  /*6490*/  IMAD.X R35, R28.reuse, 0x1, R85, P1 ;  /* 0x000000011c237824 */ /* 0x042fe200008e0655 */
[C---:B------:R-:W-:Y:S01]  /*64a0*/  IADD3 RZ, P1, PT, R135.reuse, R100, RZ ;  /* 0x0000006487ff7210 */ /* 0x040fe20007f3e0ff */
[----:B------:R0:W2:Y:S01]  /*64b0*/  @!P0 LDG.E.U8 R152, desc[UR6][R30.64] ;  /* 0x000000061e988981 */ /* 0x0000a2000c1e1100 */
[----:B------:R-:W-:Y:S01]  /*64c0*/  PRMT R157, RZ, 0x7610, R157 ;  /* 0x00007610ff9d7816 */ /* 0x000fe2000000009d */
[C---:B------:R-:W-:Y:S01]  /*64d0*/  IMAD.IADD R34, R135.reuse, 0x1, R90 ;  /* 0x0000000187227824 */ /* 0x040fe200078e025a */
[----:B------:R-:W-:Y:S01]  /*64e0*/  PRMT R159, RZ, 0x7610, R159 ;  /* 0x00007610ff9f7816 */ /* 0x000fe2000000009f */
[----:B------:R1:W2:Y:S01]  /*64f0*/  @!P0 LDG.E.U8 R153, desc[UR6][R136.64] ;  /* 0x0000000688998981 */ /* 0x0002a2000c1e1100 */
[----:B------:R-:W-:Y:S01]  /*6500*/  IMAD.X R139, R28, 0x1, R93, P2 ;  /* 0x000000011c8b7824 */ /* 0x000fe200010e065d */
[C---:B------:R-:W-:Y:S01]  /*6510*/  IADD3 RZ, P2, PT, R135.reuse, R88, RZ ;  /* 0x0000005887ff7210 */ /* 0x040fe20007f5e0ff */
[C---:B------:R-:W-:Y:S01]  /*6520*/  IMAD.IADD R138, R135.reuse, 0x1, R98 ;  /* 0x00000001878a7824 */ /* 0x040fe200078e0262 */
[----:B------:R1:W2:Y:S01]  /*6530*/  @!P0 LDG.E.U8 R155, desc[UR6][R140.64] ;  /* 0x000000068c9b8981 */ /* 0x0002a2000c1e1100 */
[----:B0-----:R-:W-:-:S02]  /*6540*/  IMAD.IADD R30, R135, 0x1, R92 ;  /* 0x00000001871e7824 */ /* 0x001fc400078e025c */
        /* <DEDUP_REMOVED lines=9> */
[----:B------:R-:W-:Y:S01]  /*65e0*/  PRMT R154, RZ, 0x7610, R154 ;  /* 0x00007610ff9a7816 */ /* 0x000fe2000000009a */
[----:B------:R-:W-:Y:S01]  /*65f0*/  IMAD.X R141, R28, 0x1, R83, P2 ;  /* 0x000000011c8d7824 */ /* 0x000fe200010e0653 */
[C---:B------:R-:W-:Y:S01]  /*6600*/  IADD3 RZ, P2, PT, R135.reuse, R102, RZ ;  /* 0x0000006687ff7210 */ /* 0x040fe20007f5e0ff */
        /* <DEDUP_REMOVED lines=12> */
[C---:B------:R-:W-:Y:S01]  /*66d0*/  IMAD.IADD R30, R135.reuse, 0x1, R94 ;  /* 0x00000001871e7824 */ /* 0x040fe200078e025e */
[----:B------:R-:W-:Y:S01]  /*66e0*/  PRMT R162, RZ, 0x7610, R162 ;  /* 0x00007610ffa27816 */ /* 0x000fe200000000a2 */
[C---:B------:R-:W-:Y:S01]  /*66f0*/  IMAD.IADD R138, R135.reuse, 0x1, R96 ;  /* 0x00000001878a7824 */ /* 0x040fe200078e0260 */
[----:B------:R-:W-:Y:S01]  /*6700*/  PRMT R164, RZ, 0x7610, R164 ;  /* 0x00007610ffa47816 */ /* 0x000fe200000000a4 */
[----:B0-----:R-:W-:Y:S01]  /*6710*/  IMAD.IADD R136, R135, 0x1, R102 ;  /* 0x0000000187887824 */ /* 0x001fe200078e0266 */
[----:B------:R-:W2:Y:S01]  /*6720*/  @!P0 LDG.E.U8 R156, desc[UR6][R140.64] ;  /* 0x000000068c9c8981 */ /* 0x000ea2000c1e1100 */
[----:B------:R-:W-:-:S02]  /*6730*/  IMAD.X R139, R28, 0x1, R91, P3 ;  /* 0x000000011c8b7824 */ /* 0x000fc400018e065b */
[----:B-1----:R-:W-:Y:S01]  /*6740*/  IMAD.IADD R34, R135, 0x1, R103 ;  /* 0x0000000187227824 */ /* 0x002fe200078e0267 */
[----:B------:R0:W2:Y:S01]  /*6750*/  @!P0 LDG.E.U8 R158, desc[UR6][R30.64] ;  /* 0x000000061e9e8981 */ /* 0x0000a2000c1e1100 */
[C---:B------:R-:W-:Y:S02]  /*6760*/  IMAD.X R137, R28.reuse, 0x1, R97, P2 ;  /* 0x000000011c897824 */ /* 0x040fe400010e0661 */
[----:B------:R-:W-:Y:S01]  /*6770*/  IMAD.X R35, R28, 0x1, R99, P1 ;  /* 0x000000011c237824 */ /* 0x000fe200008e0663 */
[----:B------:R1:W2:Y:S04]  /*6780*/  @!P0 LDG.E.U8 R160, desc[UR6][R138.64] ;  /* 0x000000068aa08981 */ /* 0x0002a8000c1e1100 */
[----:B------:R0:W2:Y:S04]  /*6790*/  @!P0 LDG.E.U8 R162, desc[UR6][R136.64] ;  /* 0x0000000688a28981 */ /* 0x0000a8000c1e1100 */
[----:B------:R0:W2:Y:S01]  /*67a0*/  @!P0 LDG.E.U8 R164, desc[UR6][R34.64] ;  /* 0x0000000622a48981 */ /* 0x0000a2000c1e1100 */
[----:B------:R-:W0:Y:S01]  /*67b0*/  S2R R165, SR_TID.X ;  /* 0x0000000000a57919 */ /* 0x000e220000002100 */
[----:B------:R-:W0:Y:S01]  /*67c0*/  S2UR UR74, SR_CgaCtaId ;  /* 0x00000000004a79c3 */ /* 0x000e220000008800 */
[----:B------:R-:W-:-:S02]  /*67d0*/  SHF.R.U32.HI R29, RZ, 0x2, R32 ;  /* 0x00000002ff1d7819 */ /* 0x000fc40000011620 */
[----:B------:R-:W-:Y:S02]  /*67e0*/  SHF.R.S32.HI R28, RZ, 0x1, R32 ;  /* 0x00000001ff1c7819 */ /* 0x000fe40000011420 */
[----:B------:R-:W-:Y:S02]  /*67f0*/  SGXT.U32 R29, R29, 0x3 ;  /* 0x000000031d1d781a */ /* 0x000fe40000000000 */
[----:B------:R-:W-:-:S04]  /*6800*/  SGXT R28, R28, 0x1 ;  /* 0x000000011c1c781a */ /* 0x000fc80000000200 */
[----:B------:R-:W-:Y:S02]  /*6810*/  LOP3.LUT R28, R29, 0x88, R28, 0xf8, !PT ;  /* 0x000000881d1c7812 */ /* 0x000fe400078ef81c */
[----:B0-----:R-:W-:Y:S01]  /*6820*/  SHF.R.S32.HI R30, RZ, 0x2, R165 ;  /* 0x00000002ff1e7819 */ /* 0x001fe200000114a5 */
[----:B------:R-:W-:-:S03]  /*6830*/  IMAD.SHL.U32 R31, R165, 0x20, RZ ;  /* 0x00000020a51f7824 */ /* 0x000fc600078e00ff */
[----:B------:R-:W-:-:S04]  /*6840*/  SGXT R30, R30, 0x1 ;  /* 0x000000011e1e781a */ /* 0x000fc80000000200 */
[----:B------:R-:W-:-:S04]  /*6850*/  LOP3.LUT R30, R30, 0x90, RZ, 0xc0, !PT ;  /* 0x000000901e1e7812 */ /* 0x000fc800078ec0ff */
[----:B------:R-:W-:Y:S01]  /*6860*/  LOP3.LUT R30, R30, 0x260, R31, 0xf8, !PT ;  /* 0x000002601e1e7812 */ /* 0x000fe200078ef81f */
[----:B------:R-:W-:Y:S01]  /*6870*/  IMAD.SHL.U32 R31, R32, 0x40, RZ ;  /* 0x00000040201f7824 */ /* 0x000fe200078e00ff */
[C---:B------:R-:W-:Y:S01]  /*6880*/  LOP3.LUT R29, R165.reuse, 0x20, RZ, 0xc0, !PT ;  /* 0x00000020a51d7812 */ /* 0x040fe200078ec0ff */
[----:B------:R-:W-:-:S03]  /*6890*/  IMAD.SHL.U32 R33, R165, 0x2, RZ ;  /* 0x00000002a5217824 */ /* 0x000fc600078e00ff */
[----:B------:R-:W-:Y:S01]  /*68a0*/  LOP3.LUT R31, R31, 0x40, RZ, 0xc0, !PT ;  /* 0x000000401f1f7812 */ /* 0x000fe200078ec0ff */
[----:B------:R-:W-:-:S03]  /*68b0*/  UMOV UR73, 0x400 ;  /* 0x0000040000497882 */ /* 0x000fc60000000000 */
[----:B------:R-:W-:Y:S01]  /*68c0*/  LOP3.LUT R196, R28, R31, RZ, 0xfc, !PT ;  /* 0x0000001f1cc47212 */ /* 0x000fe200078efcff */
[----:B------:R-:W-:Y:S01]  /*68d0*/  ULEA UR73, UR74, UR73, 0x18 ;  /* 0x000000494a497291 */ /* 0x000fe2000f8ec0ff */
[----:B------:R-:W-:Y:S01]  /*68e0*/  IMAD.SHL.U32 R29, R29, 0x8, RZ ;  /* 0x000000081d1d7824 */ /* 0x000fe200078e00ff */
[----:B------:R-:W-:Y:S02]  /*68f0*/  LOP3.LUT R142, R30, 0x10, R33, 0x78, !PT ;  /* 0x000000101e8e7812 */ /* 0x000fe400078e7821 */
[----:B------:R-:W-:Y:S01]  /*6900*/  LOP3.LUT R194, R196, 0x8, RZ, 0x3c, !PT ;  /* 0x00000008c4c27812 */ /* 0x000fe200078e3cff */
[----:B------:R-:W-:Y:S01]  /*6910*/  LDS.U8 R28, [R196+UR5] ;  /* 0x00000005c41c7984 */ /* 0x000fe20008000000 */
[----:B------:R-:W-:-:S03]  /*6920*/  IADD3 R142, PT, PT, R142, UR73, R29 ;  /* 0x000000498e8e7c10 */ /* 0x000fc6000fffe01d */
[----:B------:R-:W0:Y:S04]  /*6930*/  LDS.U8 R29, [R196+UR5+0x10] ;  /* 0x00001005c41d7984 */ /* 0x000e280008000000 */
[----:B------:R-:W-:Y:S04]  /*6940*/  LDS.U8 R143, [R196+UR5+0x20] ;  /* 0x00002005c48f7984 */ /* 0x000fe80008000000 */
[----:B------:R-:W-:Y:S04]  /*6950*/  LDS.U8 R140, [R196+UR5+0x30] ;  /* 0x00003005c48c7984 */ /* 0x000fe80008000000 */
[----:B------:R-:W-:Y:S04]  /*6960*/  LDS.U8 R30, [R196+UR5+0x100] ;  /* 0x00010005c41e7984 */ /* 0x000fe80008000000 */
[----:B------:R-:W0:Y:S04]  /*6970*/  LDS.U8 R31, [R196+UR5+0x110] ;  /* 0x00011005c41f7984 */ /* 0x000e280008000000 */
[----:B------:R-:W-:Y:S04]  /*6980*/  LDS.U8 R141, [R196+UR5+0x120] ;  /* 0x00012005c48d7984 */ /* 0x000fe80008000000 */
[----:B-1----:R-:W-:Y:S04]  /*6990*/  LDS.U8 R138, [R196+UR5+0x130] ;  /* 0x00013005c48a7984 */ /* 0x002fe80008000000 */
[----:B------:R-:W-:Y:S04]  /*69a0*/  LDS.U8 R32, [R194+UR5] ;  /* 0x00000005c2207984 */ /* 0x000fe80008000000 */
[----:B------:R-:W1:Y:S04]  /*69b0*/  LDS.U8 R33, [R194+UR5+0x10] ;  /* 0x00001005c2217984 */ /* 0x000e680008000000 */
[----:B------:R-:W-:Y:S04]  /*69c0*/  LDS.U8 R139, [R194+UR5+0x20] ;  /* 0x00002005c28b7984 */ /* 0x000fe80008000000 */
[----:B------:R-:W-:Y:S04]  /*69d0*/  LDS.U8 R136, [R194+UR5+0x30] ;  /* 0x00003005c2887984 */ /* 0x000fe80008000000 */
[----:B------:R-:W-:Y:S04]  /*69e0*/  LDS.U8 R34, [R194+UR5+0x100] ;  /* 0x00010005c2227984 */ /* 0x000fe80008000000 */
[----:B------:R-:W0:Y:S04]  /*69f0*/  LDS.U8 R35, [R194+UR5+0x110] ;  /* 0x00011005c2237984 */ /* 0x000e280008000000 */
[----:B------:R-:W-:Y:S04]  /*6a00*/  LDS.U8 R137, [R194+UR5+0x120] ;  /* 0x00012005c2897984 */ /* 0x000fe80008000000 */
[----:B------:R-:W-:Y:S01]  /*6a10*/  LDS.U8 R134, [R194+UR5+0x130] ;  /* 0x00013005c2867984 */ /* 0x000fe20008000000 */
[----:B------:R-:W-:Y:S01]  /*6a20*/  BAR.SYNC.DEFER_BLOCKING 0x0 ;  /* 0x0000000000007b1d */ /* 0x000fe20000010000 */
[----:B------:R-:W-:-:S04]  /*6a30*/  LOP3.LUT R165, R165, 0x3f, RZ, 0xc0, !PT ;  /* 0x0000003fa5a57812 */ /* 0x000fc800078ec0ff */
[----:B------:R-:W-:Y:S01]  /*6a40*/  LOP3.LUT R165, R165, 0x10, RZ, 0x3c, !PT ;  /* 0x00000010a5a57812 */ /* 0x000fe200078e3cff */
[----:B---3--:R-:W-:Y:S04]  /*6a50*/  STS.U8 [R24+UR5], R197 ;  /* 0x000000c518007988 */ /* 0x008fe80008000005 */
[----:B-----5:R-:W-:Y:S04]  /*6a60*/  STS.U8 [R24+UR5+0x40], R195 ;  /* 0x000040c318007988 */ /* 0x020fe80008000005 */
[----:B------:R-:W-:Y:S04]  /*6a70*/  STS.U8 [R24+UR5+0x100], R193 ;  /* 0x000100c118007988 */ /* 0x000fe80008000005 */
[----:B------:R-:W-:Y:S04]  /*6a80*/  STS.U8 [R24+UR5+0x140], R191 ;  /* 0x000140bf18007988 */ /* 0x000fe80008000005 */
[----:B----4-:R-:W-:Y:S04]  /*6a90*/  STS.U8 [R24+UR5+0x200], R189 ;  /* 0x000200bd18007988 */ /* 0x010fe80008000005 */
[----:B------:R-:W-:Y:S04]  /*6aa0*/  STS.U8 [R24+UR5+0x240], R187 ;  /* 0x000240bb18007988 */ /* 0x000fe80008000005 */
[----:B--2---:R-:W-:Y:S04]  /*6ab0*/  STS.U8 [R24+UR5+0x300], R185 ;  /* 0x000300b918007988 */ /* 0x004fe80008000005 */
[----:B------:R-:W-:Y:S04]  /*6ac0*/  STS.U8 [R24+UR5+0x340], R183 ;  /* 0x000340b718007988 */ /* 0x000fe80008000005 */
        /* <DEDUP_REMOVED lines=43> */
[----:B------:R2:W-:Y:S04]  /*6d80*/  STS.U8 [R165+UR5+0x9c0], R74 ;  /* 0x0009c04aa5007988 */ /* 0x0005e80008000005 */
        /* <DEDUP_REMOVED lines=11> */
[----:B------:R-:W-:Y:S01]  /*6e40*/  STS.U8 [R165+UR5+0xfc0], R164 ;  /* 0x000fc0a4a5007988 */ /* 0x000fe20008000005 */
[----:B------:R-:W-:Y:S06]  /*6e50*/  BAR.SYNC.DEFER_BLOCKING 0x0 ;  /* 0x0000000000007b1d */ /* 0x000fec0000010000 */
[----:B------:R-:W3:Y:S04]  /*6e60*/  LDSM.16.M88.4 R36, [R142] ;  /* 0x000000008e24783b */ /* 0x000ee80000000200 */
[----:B------:R-:W4:Y:S01]  /*6e70*/  LDSM.16.M88.4 R24, [R142+0x400] ;  /* 0x000400008e18783b */ /* 0x000f220000000200 */
[----:B0-----:R-:W-:-:S02]  /*6e80*/  IMAD R28, R29, 0x100, R28 ;  /* 0x000001001d1c7824 */ /* 0x001fc400078e021c */
[----:B--2---:R-:W-:-:S03]  /*6e90*/  IMAD R74, R31, 0x100, R30 ;  /* 0x000001001f4a7824 */ /* 0x004fc600078e021e */
[----:B------:R-:W-:Y:S02]  /*6ea0*/  F2FP.F16.E4M3.UNPACK_B R72, R28 ;  /* 0x0000001cff48723e */ /* 0x000fe400020006ff */
[----:B------:R-:W0:Y:S01]  /*6eb0*/  LDSM.16.M88.4 R28, [R142+0x800] ;  /* 0x000800008e1c783b */ /* 0x000e220000000200 */
[----:B-1----:R-:W-:Y:S02]  /*6ec0*/  IMAD R32, R33, 0x100, R32 ;  /* 0x0000010021207824 */ /* 0x002fe400078e0220 */
[----:B------:R-:W-:Y:S01]  /*6ed0*/  IMAD R34, R35, 0x100, R34 ;  /* 0x0000010023227824 */ /* 0x000fe200078e0222 */
[----:B------:R-:W-:Y:S02]  /*6ee0*/  F2FP.F16.E4M3.UNPACK_B R74, R74 ;  /* 0x0000004aff4a723e */ /* 0x000fe400020006ff */
[----:B------:R-:W-:Y:S02]  /*6ef0*/  F2FP.F16.E4M3.UNPACK_B R73, R32 ;  /* 0x00000020ff49723e */ /* 0x000fe400020006ff */
[----:B------:R-:W-:-:S02]  /*6f00*/  F2FP.F16.E4M3.UNPACK_B R75, R34 ;  /* 0x00000022ff4b723e */ /* 0x000fc400020006ff */
[----:B---3--:R-:W-:Y:S02]  /*6f10*/  F2FP.F16.E4M3.UNPACK_B R32, R36 ;  /* 0x00000024ff20723e */ /* 0x008fe400020006ff */
[----:B------:R-:W-:Y:S02]  /*6f20*/  F2FP.F16.E4M3.UNPACK_B R33, R37 ;  /* 0x00000025ff21723e */ /* 0x000fe400020006ff */
[----:B------:R-:W-:Y:S02]  /*6f30*/  F2FP.F16.E4M3.UNPACK_B R108, R38 ;  /* 0x00000026ff6c723e */ /* 0x000fe400020006ff */
[----:B------:R-:W-:-:S03]  /*6f40*/  F2FP.F16.E4M3.UNPACK_B R109, R39 ;  /* 0x00000027ff6d723e */ /* 0x000fc600020006ff */
[C---:B------:R-:W-:Y:S01]  /*6f50*/  HMMA.16816.F32 R64, R72.reuse, R32, R64 ;  /* 0x000000204840723c */ /* 0x040fe20000001840 */
[----:B------:R-:W1:Y:S07]  /*6f60*/  LDSM.16.M88.4 R32, [R142+0xc00] ;  /* 0x000c00008e20783b */ /* 0x000e6e0000000200 */
[----:B------:R-:W-:Y:S01]  /*6f70*/  HMMA.16816.F32 R60, R72, R108, R60 ;  /* 0x0000006c483c723c */ /* 0x000fe2000000183c */
[----:B----4-:R-:W-:Y:S02]  /*6f80*/  F2FP.F16.E4M3.UNPACK_B R108, R24 ;  /* 0x00000018ff6c723e */ /* 0x010fe400020006ff */
[----:B------:R-:W-:-:S07]  /*6f90*/  F2FP.F16.E4M3.UNPACK_B R109, R25 ;  /* 0x00000019ff6d723e */ /* 0x000fce00020006ff */
[----:B------:R-:W-:Y:S01]  /*6fa0*/  HMMA.16816.F32 R56, R72, R108, R56 ;  /* 0x0000006c4838723c */ /* 0x000fe20000001838 */
[----:B------:R-:W-:Y:S02]  /*6fb0*/  F2FP.F16.E4M3.UNPACK_B R108, R26 ;  /* 0x0000001aff6c723e */ /* 0x000fe400020006ff */
[----:B------:R-:W-:-:S07]  /*6fc0*/  F2FP.F16.E4M3.UNPACK_B R109, R27 ;  /* 0x0000001bff6d723e */ /* 0x000fce00020006ff */
[----:B------:R-:W-:Y:S01]  /*6fd0*/  HMMA.16816.F32 R52, R72, R108, R52 ;  /* 0x0000006c4834723c */ /* 0x000fe20000001834 */
[----:B0-----:R-:W-:Y:S02]  /*6fe0*/  F2FP.F16.E4M3.UNPACK_B R108, R28 ;  /* 0x0000001cff6c723e */ /* 0x001fe400020006ff */
[----:B------:R-:W-:-:S07]  /*6ff0*/  F2FP.F16.E4M3.UNPACK_B R109, R29 ;  /* 0x0000001dff6d723e */ /* 0x000fce00020006ff */
[----:B------:R-:W-:Y:S01]  /*7000*/  HMMA.16816.F32 R48, R72, R108, R48 ;  /* 0x0000006c4830723c */ /* 0x000fe20000001830 */
[----:B------:R-:W-:Y:S02]  /*7010*/  F2FP.F16.E4M3.UNPACK_B R108, R30 ;  /* 0x0000001eff6c723e */ /* 0x000fe400020006ff */
[----:B------:R-:W-:-:S07]  /*7020*/  F2FP.F16.E4M3.UNPACK_B R109, R31 ;  /* 0x0000001fff6d723e */ /* 0x000fce00020006ff */
[----:B------:R-:W-:Y:S01]  /*7030*/  HMMA.16816.F32 R44, R72, R108, R44 ;  /* 0x0000006c482c723c */ /* 0x000fe2000000182c */
[----:B-1----:R-:W-:Y:S02]  /*7040*/  F2FP.F16.E4M3.UNPACK_B R108, R32 ;  /* 0x00000020ff6c723e */ /* 0x002fe400020006ff */
[----:B------:R-:W-:-:S07]  /*7050*/  F2FP.F16.E4M3.UNPACK_B R109, R33 ;  /* 0x00000021ff6d723e */ /* 0x000fce00020006ff */
[C---:B------:R-:W-:Y:S01]  /*7060*/  HMMA.16816.F32 R40, R72.reuse, R108, R40 ;  /* 0x0000006c4828723c */ /* 0x040fe20000001828 */
[----:B------:R-:W-:Y:S02]  /*7070*/  F2FP.F16.E4M3.UNPACK_B R108, R34 ;  /* 0x00000022ff6c723e */ /* 0x000fe400020006ff */
[----:B------:R-:W-:Y:S01]  /*7080*/  F2FP.F16.E4M3.UNPACK_B R109, R35 ;  /* 0x00000023ff6d723e */ /* 0x000fe200020006ff */
[----:B------:R-:W-:Y:S02]  /*7090*/  IMAD R140, R140, 0x100, R143 ;  /* 0x000001008c8c7824 */ /* 0x000fe400078e028f */
[----:B------:R-:W-:Y:S02]  /*70a0*/  IMAD R138, R138, 0x100, R141 ;  /* 0x000001008a8a7824 */ /* 0x000fe400078e028d */
[----:B------:R-:W-:Y:S02]  /*70b0*/  IMAD R136, R136, 0x100, R139 ;  /* 0x0000010088887824 */ /* 0x000fe400078e028b */
[----:B------:R-:W-:Y:S01]  /*70c0*/  IMAD R134, R134, 0x100, R137 ;  /* 0x0000010086867824 */ /* 0x000fe200078e0289 */
[----:B------:R-:W-:Y:S01]  /*70d0*/  HMMA.16816.F32 R68, R72, R108, R68 ;  /* 0x0000006c4844723c */ /* 0x000fe20000001844 */
[----:B------:R-:W-:-:S02]  /*70e0*/  F2FP.F16.E4M3.UNPACK_B R72, R140 ;  /* 0x0000008cff48723e */ /* 0x000fc400020006ff */
[----:B------:R-:W-:Y:S02]  /*70f0*/  F2FP.F16.E4M3.UNPACK_B R74, R138 ;  /* 0x0000008aff4a723e */ /* 0x000fe400020006ff */
[----:B------:R-:W-:Y:S02]  /*7100*/  F2FP.F16.E4M3.UNPACK_B R73, R136 ;  /* 0x00000088ff49723e */ /* 0x000fe400020006ff */
[----:B------:R-:W-:Y:S02]  /*7110*/  F2FP.F16.E4M3.UNPACK_B R75, R134 ;  /* 0x00000086ff4b723e */ /* 0x000fe400020006ff */
[----:B------:R-:W-:Y:S02]  /*7120*/  F2FP.F16.E4M3.UNPACK_B R24, R24.H1 ;  /* 0x00000018ff18723e */ /* 0x000fe400030006ff */
[----:B------:R-:W-:Y:S01]  /*7130*/  F2FP.F16.E4M3.UNPACK_B R25, R25.H1 ;  /* 0x00000019ff19723e */ /* 0x000fe200030006ff */
[----:B------:R-:W-:Y:S02]  /*7140*/  USHF.R.S32.HI UR5, URZ, 0x1f, UR76 ;  /* 0x0000001fff057899 */ /* 0x000fe4000801144c */
[----:B------:R-:W-:Y:S01]  /*7150*/  UIADD3 UR8, UP1, UPT, UR76, UR8, URZ ;  /* 0x000000084c087290 */ /* 0x000fe2000ff3e0ff */
[----:B------:R-:W-:-:S03]  /*7160*/  F2FP.F16.E4M3.UNPACK_B R36, R36.H1 ;  /* 0x00000024ff24723e */ /* 0x000fc600030006ff */
[----:B------:R-:W-:Y:S01]  /*7170*/  UIADD3.X UR68, UPT, UPT, UR5, UR68, URZ, UP1, !UPT ;  /* 0x0000004405447290 */ /* 0x000fe20008ffe4ff */
[----:B------:R-:W-:Y:S01]  /*7180*/  HMMA.16816.F32 R56, R72, R24, R56 ;  /* 0x000000184838723c */ /* 0x000fe20000001838 */
[----:B------:R-:W-:Y:S01]  /*7190*/  UIADD3 UR22, UP1, UPT, UR76, UR22, URZ ;  /* 0x000000164c167290 */ /* 0x000fe2000ff3e0ff */
[----:B------:R-:W-:Y:S01]  /*71a0*/  F2FP.F16.E4M3.UNPACK_B R37, R37.H1 ;  /* 0x00000025ff25723e */ /* 0x000fe200030006ff */
[----:B------:R-:W-:Y:S01]  /*71b0*/  IMAD.U32 R24, RZ, RZ, UR75 ;  /* 0x0000004bff187e24 */ /* 0x000fe2000f8e00ff */
[----:B------:R-:W-:Y:S02]  /*71c0*/  F2FP.F16.E4M3.UNPACK_B R38, R38.H1 ;  /* 0x00000026ff26723e */ /* 0x000fe400030006ff */
[----:B------:R-:W-:Y:S02]  /*71d0*/  F2FP.F16.E4M3.UNPACK_B R39, R39.H1 ;  /* 0x00000027ff27723e */ /* 0x000fe400030006ff */
[----:B------:R-:W-:Y:S02]  /*71e0*/  F2FP.F16.E4M3.UNPACK_B R26, R26.H1 ;  /* 0x0000001aff1a723e */ /* 0x000fe400030006ff */
[----:B------:R-:W-:-:S02]  /*71f0*/  F2FP.F16.E4M3.UNPACK_B R27, R27.H1 ;  /* 0x0000001bff1b723e */ /* 0x000fc400030006ff */
[----:B------:R-:W-:Y:S02]  /*7200*/  F2FP.F16.E4M3.UNPACK_B R28, R28.H1 ;  /* 0x0000001cff1c723e */ /* 0x000fe400030006ff */
[----:B------:R-:W-:Y:S02]  /*7210*/  F2FP.F16.E4M3.UNPACK_B R29, R29.H1 ;  /* 0x0000001dff1d723e */ /* 0x000fe400030006ff */
[----:B------:R-:W-:Y:S02]  /*7220*/  F2FP.F16.E4M3.UNPACK_B R30, R30.H1 ;  /* 0x0000001eff1e723e */ /* 0x000fe400030006ff */
[----:B------:R-:W-:Y:S02]  /*7230*/  F2FP.F16.E4M3.UNPACK_B R31, R31.H1 ;  /* 0x0000001fff1f723e */ /* 0x000fe400030006ff */
[----:B------:R-:W-:Y:S02]  /*7240*/  F2FP.F16.E4M3.UNPACK_B R32, R32.H1 ;  /* 0x00000020ff20723e */ /* 0x000fe400030006ff */
[----:B------:R-:W-:-:S02]  /*7250*/  F2FP.F16.E4M3.UNPACK_B R33, R33.H1 ;  /* 0x00000021ff21723e */ /* 0x000fc400030006ff */
[----:B------:R-:W-:Y:S02]  /*7260*/  F2FP.F16.E4M3.UNPACK_B R34, R34.H1 ;  /* 0x00000022ff22723e */ /* 0x000fe400030006ff */
[----:B------:R-:W-:Y:S02]  /*7270*/  F2FP.F16.E4M3.UNPACK_B R35, R35.H1 ;  /* 0x00000023ff23723e */ /* 0x000fe400030006ff */
[----:B------:R-:W-:Y:S02]  /*7280*/  IADD3 R104, P0, PT, R104, UR75, RZ ;  /* 0x0000004b68687c10 */ /* 0x000fe4000ff1e0ff */
[----:B------:R-:W-:Y:S02]  /*7290*/  IADD3 R103, P4, PT, R103, UR76, RZ ;  /* 0x0000004c67677c10 */ /* 0x000fe4000ff9e0ff */
[----:B------:R-:W-:Y:S02]  /*72a0*/  IADD3 R102, P3, PT, R102, UR76, RZ ;  /* 0x0000004c66667c10 */ /* 0x000fe4000ff7e0ff */
[----:B------:R-:W-:-:S02]  /*72b0*/  IADD3 R100, P2, PT, R100, UR76, RZ ;  /* 0x0000004c64647c10 */ /* 0x000fc4000ff5e0ff */
[----:B------:R-:W-:Y:S01]  /*72c0*/  IADD3 R98, P1, PT, R98, UR76, RZ ;  /* 0x0000004c62627c10 */ /* 0x000fe2000ff3e0ff */
[----:B------:R-:W-:Y:S01]  /*72d0*/  UIADD3.X UR61, UPT, UPT, UR5, UR61, URZ, UP1, !UPT ;  /* 0x0000003d053d7290 */ /* 0x000fe20008ffe4ff */
[----:B------:R-:W-:Y:S01]  /*72e0*/  LEA.HI.X.SX32 R101, R24, R101, 0x1, P0 ;  /* 0x0000006518657211 */ /* 0x000fe200000f0eff */
[----:B------:R-:W-:Y:S01]  /*72f0*/  UIADD3 UR16, UP5, UPT, UR76, UR16, URZ ;  /* 0x000000104c107290 */ /* 0x000fe2000ffbe0ff */
[----:B------:R-:W-:Y:S01]  /*7300*/  IADD3.X R99, PT, PT, R99, UR5, RZ, P4, !PT ;  /* 0x0000000563637c10 */ /* 0x000fe2000a7fe4ff */
[----:B------:R-:W-:Y:S01]  /*7310*/  UIADD3 UR15, UP4, UPT, UR76, UR15, URZ ;  /* 0x0000000f4c0f7290 */ /* 0x000fe2000ff9e0ff */
[----:B------:R-:W-:Y:S01]  /*7320*/  IADD3.X R97, PT, PT, R97, UR5, RZ, P3, !PT ;  /* 0x0000000561617c10 */ /* 0x000fe20009ffe4ff */
[----:B------:R-:W-:Y:S01]  /*7330*/  UIADD3 UR14, UP3, UPT, UR76, UR14, URZ ;  /* 0x0000000e4c0e7290 */ /* 0x000fe2000ff7e0ff */
[----:B------:R-:W-:Y:S01]  /*7340*/  IADD3.X R95, PT, PT, R95, UR5, RZ, P2, !PT ;  /* 0x000000055f5f7c10 */ /* 0x000fe200097fe4ff */
[----:B------:R-:W-:Y:S01]  /*7350*/  UIADD3 UR13, UP2, UPT, UR76, UR13, URZ ;  /* 0x0000000d4c0d7290 */ /* 0x000fe2000ff5e0ff */
[----:B------:R-:W-:Y:S01]  /*7360*/  IADD3.X R93, PT, PT, R93, UR5, RZ, P1, !PT ;  /* 0x000000055d5d7c10 */ /* 0x000fe20008ffe4ff */
[----:B------:R-:W-:-:S02]  /*7370*/  UIADD3 UR29, UP1, UPT, UR76, UR29, URZ ;  /* 0x0000001d4c1d7290 */ /* 0x000fc4000ff3e0ff */
[----:B------:R-:W-:Y:S01]  /*7380*/  IADD3 R96, P0, PT, R96, UR76, RZ ;  /* 0x0000004c60607c10 */ /* 0x000fe2000ff1e0ff */
[C---:B------:R-:W-:Y:S01]  /*7390*/  HMMA.16816.F32 R64, R72.reuse, R36, R64 ;  /* 0x000000244840723c */ /* 0x040fe20000001840 */
[----:B------:R-:W-:Y:S02]  /*73a0*/  IADD3 R94, P6, PT, R94, UR76, RZ ;  /* 0x0000004c5e5e7c10 */ /* 0x000fe4000ffde0ff */
[----:B------:R-:W-:Y:S02]  /*73b0*/  IADD3 R92, P5, PT, R92, UR76, RZ ;  /* 0x0000004c5c5c7c10 */ /* 0x000fe4000ffbe0ff */
[----:B------:R-:W-:Y:S02]  /*73c0*/  IADD3 R90, P4, PT, R90, UR76, RZ ;  /* 0x0000004c5a5a7c10 */ /* 0x000fe4000ff9e0ff */
[----:B------:R-:W-:Y:S01]  /*73d0*/  IADD3 R88, P3, PT, R88, UR76, RZ ;  /* 0x0000004c58587c10 */ /* 0x000fe2000ff7e0ff */
[----:B------:R-:W-:Y:S01]  /*73e0*/  HMMA.16816.F32 R60, R72, R38, R60 ;  /* 0x00000026483c723c */ /* 0x000fe2000000183c */
[----:B------:R-:W-:-:S02]  /*73f0*/  IADD3 R86, P2, PT, R86, UR76, RZ ;  /* 0x0000004c56567c10 */ /* 0x000fc4000ff5e0ff */
[----:B------:R-:W-:Y:S01]  /*7400*/  IADD3 R84, P1, PT, R84, UR76, RZ ;  /* 0x0000004c54547c10 */ /* 0x000fe2000ff3e0ff */
[----:B------:R-:W-:Y:S02]  /*7410*/  UIADD3.X UR72, UPT, UPT, UR5, UR72, URZ, UP5, !UPT ;  /* 0x0000004805487290 */ /* 0x000fe4000affe4ff */
[----:B------:R-:W-:Y:S02]  /*7420*/  UIADD3.X UR71, UPT, UPT, UR5, UR71, URZ, UP4, !UPT ;  /* 0x0000004705477290 */ /* 0x000fe4000a7fe4ff */
[----:B------:R-:W-:Y:S01]  /*7430*/  HMMA.16816.F32 R52, R72, R26, R52 ;  /* 0x0000001a4834723c */ /* 0x000fe20000001834 */
[----:B------:R-:W-:Y:S02]  /*7440*/  UIADD3.X UR70, UPT, UPT, UR5, UR70, URZ, UP3, !UPT ;  /* 0x0000004605467290 */ /* 0x000fe40009ffe4ff */
[----:B------:R-:W-:Y:S02]  /*7450*/  UIADD3.X UR69, UPT, UPT, UR5, UR69, URZ, UP2, !UPT ;  /* 0x0000004505457290 */ /* 0x000fe400097fe4ff */
[----:B------:R-:W-:-:S03]  /*7460*/  UIADD3.X UR54, UPT, UPT, UR5, UR54, URZ, UP1, !UPT ;  /* 0x0000003605367290 */ /* 0x000fc60008ffe4ff */
[----:B------:R-:W-:Y:S01]  /*7470*/  HMMA.16816.F32 R48, R72, R28, R48 ;  /* 0x0000001c4830723c */ /* 0x000fe20000001830 */
[----:B------:R-:W-:Y:S01]  /*7480*/  UIADD3 UR9, UP0, UPT, UR76, UR9, URZ ;  /* 0x000000094c097290 */ /* 0x000fe2000ff1e0ff */
[----:B------:R-:W-:Y:S01]  /*7490*/  IADD3.X R91, PT, PT, R91, UR5, RZ, P0, !PT ;  /* 0x000000055b5b7c10 */ /* 0x000fe200087fe4ff */
[----:B------:R-:W-:Y:S01]  /*74a0*/  UIADD3 UR17, UP6, UPT, UR76, UR17, URZ ;  /* 0x000000114c117290 */ /* 0x000fe2000ffde0ff */
[----:B------:R-:W-:Y:S01]  /*74b0*/  IADD3.X R89, PT, PT, R89, UR5, RZ, P6, !PT ;  /* 0x0000000559597c10 */ /* 0x000fe2000b7fe4ff */
[----:B------:R-:W-:-:S03]  /*74c0*/  UIADD3 UR18, UP5, UPT, UR76, UR18, URZ ;  /* 0x000000124c127290 */ /* 0x000fc6000ffbe0ff */
        /* <DEDUP_REMOVED lines=9> */
[----:B------:R-:W-:Y:S01]  /*7560*/  UIADD3 UR4, UPT, UPT, UR4, -0x1, URZ ;  /* 0xffffffff04047890 */ /* 0x000fe2000fffe0ff */
[----:B------:R-:W-:-:S04]  /*7570*/  IADD3.X R81, PT, PT, R81, UR5, RZ, P2, !PT ;  /* 0x0000000551517c10 */ /* 0x000fc800097fe4ff */
[----:B------:R-:W-:Y:S01]  /*7580*/  HMMA.16816.F32 R68, R72, R34, R68 ;  /* 0x000000224844723c */ /* 0x000fe20000001844 */
[----:B------:R-:W-:Y:S02]  /*7590*/  IADD3.X R79, PT, PT, R79, UR5, RZ, P1, !PT ;  /* 0x000000054f4f7c10 */ /* 0x000fe40008ffe4ff */
[----:B------:R-:W-:Y:S02]  /*75a0*/  IADD3 R82, P0, PT, R82, UR76, RZ ;  /* 0x0000004c52527c10 */ /* 0x000fe4000ff1e0ff */
[----:B------:R-:W-:Y:S02]  /*75b0*/  IADD3 R80, P6, PT, R80, UR76, RZ ;  /* 0x0000004c50507c10 */ /* 0x000fe4000ffde0ff */
[----:B------:R-:W-:Y:S02]  /*75c0*/  IADD3 R78, P5, PT, R78, UR76, RZ ;  /* 0x0000004c4e4e7c10 */ /* 0x000fe4000ffbe0ff */
[----:B------:R-:W-:Y:S02]  /*75d0*/  IADD3 R76, P4, PT, R76, UR76, RZ ;  /* 0x0000004c4c4c7c10 */ /* 0x000fe4000ff9e0ff */
[----:B------:R-:W-:-:S02]  /*75e0*/  IADD3 R22, P3, PT, R22, UR76, RZ ;  /* 0x0000004c16167c10 */ /* 0x000fc4000ff7e0ff */
[----:B------:R-:W-:Y:S02]  /*75f0*/  IADD3 R20, P2, PT, R20, UR76, RZ ;  /* 0x0000004c14147c10 */ /* 0x000fe4000ff5e0ff */
[----:B------:R-:W-:Y:S01]  /*7600*/  IADD3 R18, P1, PT, R18, UR76, RZ ;  /* 0x0000004c12127c10 */ /* 0x000fe2000ff3e0ff */
[----:B------:R-:W-:Y:S02]  /*7610*/  UIADD3.X UR67, UPT, UPT, UR5, UR67, URZ, UP0, !UPT ;  /* 0x0000004305437290 */ /* 0x000fe400087fe4ff */
[----:B------:R-:W-:Y:S02]  /*7620*/  UIADD3.X UR66, UPT, UPT, UR5, UR66, URZ, UP6, !UPT ;  /* 0x0000004205427290 */ /* 0x000fe4000b7fe4ff */
[----:B------:R-:W-:Y:S02]  /*7630*/  UIADD3.X UR65, UPT, UPT, UR5, UR65, URZ, UP5, !UPT ;  /* 0x0000004105417290 */ /* 0x000fe4000affe4ff */
[----:B------:R-:W-:Y:S02]  /*7640*/  UIADD3.X UR64, UPT, UPT, UR5, UR64, URZ, UP4, !UPT ;  /* 0x0000004005407290 */ /* 0x000fe4000a7fe4ff */
[----:B------:R-:W-:-:S02]  /*7650*/  UIADD3.X UR63, UPT, UPT, UR5, UR63, URZ, UP3, !UPT ;  /* 0x0000003f053f7290 */ /* 0x000fc40009ffe4ff */
[----:B------:R-:W-:Y:S02]  /*7660*/  UIADD3.X UR62, UPT, UPT, UR5, UR62, URZ, UP2, !UPT ;  /* 0x0000003e053e7290 */ /* 0x000fe400097fe4ff */
[----:B------:R-:W-:Y:S02]  /*7670*/  UIADD3.X UR47, UPT, UPT, UR5, UR47, URZ, UP1, !UPT ;  /* 0x0000002f052f7290 */ /* 0x000fe40008ffe4ff */
[----:B------:R-:W-:Y:S01]  /*7680*/  IADD3.X R77, PT, PT, R77, UR5, RZ, P0, !PT ;  /* 0x000000054d4d7c10 */ /* 0x000fe200087fe4ff */
        /* <DEDUP_REMOVED lines=12> */
[----:B------:R-:W-:Y:S01]  /*7750*/  UISETP.NE.U32.AND UP1, UPT, UR4, URZ, UPT ;  /* 0x000000ff0400728c */ /* 0x000fe2000bf25070 */
[----:B------:R-:W-:-:S02]  /*7760*/  IADD3 R16, P0, PT, R16, UR76, RZ ;  /* 0x0000004c10107c10 */ /* 0x000fc4000ff1e0ff */
[----:B------:R-:W-:Y:S02]  /*7770*/  IADD3 R14, P6, PT, R14, UR76, RZ ;  /* 0x0000004c0e0e7c10 */ /* 0x000fe4000ffde0ff */
[----:B------:R-:W-:Y:S02]  /*7780*/  IADD3 R12, P5, PT, R12, UR76, RZ ;  /* 0x0000004c0c0c7c10 */ /* 0x000fe4000ffbe0ff */
[----:B------:R-:W-:Y:S02]  /*7790*/  IADD3 R10, P4, PT, R10, UR76, RZ ;  /* 0x0000004c0a0a7c10 */ /* 0x000fe4000ff9e0ff */
[----:B------:R-:W-:Y:S02]  /*77a0*/  IADD3 R8, P3, PT, R8, UR76, RZ ;  /* 0x0000004c08087c10 */ /* 0x000fe4000ff7e0ff */
[----:B------:R-:W-:Y:S02]  /*77b0*/  IADD3 R6, P2, PT, R6, UR76, RZ ;  /* 0x0000004c06067c10 */ /* 0x000fe4000ff5e0ff */
[----:B------:R-:W-:Y:S01]  /*77c0*/  IADD3 R4, P1, PT, R4, UR76, RZ ;  /* 0x0000004c04047c10 */ /* 0x000fe2000ff3e0ff */
[----:B------:R-:W-:-:S02]  /*77d0*/  UIADD3.X UR60, UPT, UPT, UR5, UR60, URZ, UP0, !UPT ;  /* 0x0000003c053c7290 */ /* 0x000fc400087fe4ff */
[----:B------:R-:W-:Y:S02]  /*77e0*/  UIADD3.X UR59, UPT, UPT, UR5, UR59, URZ, UP6, !UPT ;  /* 0x0000003b053b7290 */ /* 0x000fe4000b7fe4ff */
[----:B------:R-:W-:Y:S02]  /*77f0*/  UIADD3.X UR58, UPT, UPT, UR5, UR58, URZ, UP5, !UPT ;  /* 0x0000003a053a7290 */ /* 0x000fe4000affe4ff */
[----:B------:R-:W-:Y:S02]  /*7800*/  UIADD3.X UR57, UPT, UPT, UR5, UR57, URZ, UP4, !UPT ;  /* 0x0000003905397290 */ /* 0x000fe4000a7fe4ff */
        /* <DEDUP_REMOVED lines=14> */
[----:B------:R-:W-:-:S02]  /*78f0*/  IADD3.X R107, PT, PT, R107, UR5, RZ, P1, !PT ;  /* 0x000000056b6b7c10 */ /* 0x000fc40008ffe4ff */
[----:B------:R-:W-:Y:S02]  /*7900*/  IADD3 R2, P0, PT, R2, UR76, RZ ;  /* 0x0000004c02027c10 */ /* 0x000fe4000ff1e0ff */
[----:B------:R-:W-:Y:S02]  /*7910*/  IADD3 R112, P6, PT, R112, UR76, RZ ;  /* 0x0000004c70707c10 */ /* 0x000fe4000ffde0ff */
[----:B------:R-:W-:Y:S02]  /*7920*/  IADD3 R114, P5, PT, R114, UR76, RZ ;  /* 0x0000004c72727c10 */ /* 0x000fe4000ffbe0ff */
[----:B------:R-:W-:Y:S02]  /*7930*/  IADD3 R116, P4, PT, R116, UR76, RZ ;  /* 0x0000004c74747c10 */ /* 0x000fe4000ff9e0ff */
[----:B------:R-:W-:Y:S02]  /*7940*/  IADD3 R118, P3, PT, R118, UR76, RZ ;  /* 0x0000004c76767c10 */ /* 0x000fe4000ff7e0ff */
[----:B------:R-:W-:-:S02]  /*7950*/  IADD3 R120, P2, PT, R120, UR76, RZ ;  /* 0x0000004c78787c10 */ /* 0x000fc4000ff5e0ff */
[----:B------:R-:W-:Y:S01]  /*7960*/  IADD3 R122, P1, PT, R122, UR76, RZ ;  /* 0x0000004c7a7a7c10 */ /* 0x000fe2000ff3e0ff */
[----:B------:R-:W-:Y:S02]  /*7970*/  UIADD3.X UR53, UPT, UPT, UR5, UR53, URZ, UP0, !UPT ;  /* 0x0000003505357290 */ /* 0x000fe400087fe4ff */
[----:B------:R-:W-:Y:S02]  /*7980*/  UIADD3.X UR52, UPT, UPT, UR5, UR52, URZ, UP6, !UPT ;  /* 0x0000003405347290 */ /* 0x000fe4000b7fe4ff */
[----:B------:R-:W-:Y:S02]  /*7990*/  UIADD3.X UR51, UPT, UPT, UR5, UR51, URZ, UP5, !UPT ;  /* 0x0000003305337290 */ /* 0x000fe4000affe4ff */
[----:B------:R-:W-:Y:S02]  /*79a0*/  UIADD3.X UR50, UPT, UPT, UR5, UR50, URZ, UP4, !UPT ;  /* 0x0000003205327290 */ /* 0x000fe4000a7fe4ff */
[----:B------:R-:W-:Y:S02]  /*79b0*/  UIADD3.X UR49, UPT, UPT, UR5, UR49, URZ, UP3, !UPT ;  /* 0x0000003105317290 */ /* 0x000fe40009ffe4ff */
[----:B------:R-:W-:-:S02]  /*79c0*/  UIADD3.X UR48, UPT, UPT, UR5, UR48, URZ, UP2, !UPT ;  /* 0x0000003005307290 */ /* 0x000fc400097fe4ff */
        /* <DEDUP_REMOVED lines=13> */
[----:B------:R-:W-:-:S02]  /*7aa0*/  UIADD3.X UR46, UPT, UPT, UR5, UR46, URZ, UP0, !UPT ;  /* 0x0000002e052e7290 */ /* 0x000fc400087fe4ff */
[----:B------:R-:W-:Y:S02]  /*7ab0*/  UIADD3.X UR45, UPT, UPT, UR5, UR45, URZ, UP6, !UPT ;  /* 0x0000002d052d7290 */ /* 0x000fe4000b7fe4ff */
[----:B------:R-:W-:Y:S02]  /*7ac0*/  UIADD3.X UR44, UPT, UPT, UR5, UR44, URZ, UP5, !UPT ;  /* 0x0000002c052c7290 */ /* 0x000fe4000affe4ff */
[----:B------:R-:W-:Y:S02]  /*7ad0*/  UIADD3.X UR43, UPT, UPT, UR5, UR43, URZ, UP4, !UPT ;  /* 0x0000002b052b7290 */ /* 0x000fe4000a7fe4ff */
[----:B------:R-:W-:Y:S02]  /*7ae0*/  UIADD3.X UR11, UPT, UPT, UR5, UR11, URZ, UP3, !UPT ;  /* 0x0000000b050b7290 */ /* 0x000fe40009ffe4ff */
[----:B------:R-:W-:Y:S02]  /*7af0*/  UIADD3.X UR10, UPT, UPT, UR5, UR10, URZ, UP2, !UPT ;  /* 0x0000000a050a7290 */ /* 0x000fe400097fe4ff */
[----:B------:R-:W-:Y:S01]  /*7b00*/  UIADD3 UR12, UPT, UPT, UR12, -0x20, URZ ;  /* 0xffffffe00c0c7890 */ /* 0x000fe2000fffe0ff */
[----:B------:R-:W-:Y:S11]  /*7b10*/  BRA.U UP1, `(.L_x_2) ;  /* 0xffffffd501a87547 */ /* 0x000ff6000b83ffff */
.L_x_1:
[----:B------:R-:W0:Y:S01]  /*7b20*/  S2R R18, SR_TID.X ;  /* 0x0000000000127919 */ /* 0x000e220000002100 */
[----:B------:R-:W-:Y:S01]  /*7b30*/  F2FP.SATFINITE.E4M3.F32.PACK_AB_MERGE_C R64, R65, R64, RZ ;  /* 0x000000404140723e */ /* 0x000fe200048070ff */
[----:B------:R-:W1:Y:S01]  /*7b40*/  S2UR UR5, SR_CgaCtaId ;  /* 0x00000000000579c3 */ /* 0x000e620000008800 */
[----:B------:R-:W-:-:S07]  /*7b50*/  F2FP.SATFINITE.E4M3.F32.PACK_AB_MERGE_C R60, R61, R60, RZ ;  /* 0x0000003c3d3c723e */ /* 0x000fce00048070ff */
[----:B------:R-:W-:Y:S01]  /*7b60*/  BAR.SYNC.DEFER_BLOCKING 0x0 ;  /* 0x0000000000007b1d */ /* 0x000fe20000010000 */
[----:B------:R-:W-:Y:S02]  /*7b70*/  F2FP.SATFINITE.E4M3.F32.PACK_AB_MERGE_C R56, R57, R56, RZ ;  /* 0x000000383938723e */ /* 0x000fe400048070ff */
[----:B------:R-:W-:Y:S02]  /*7b80*/  ISETP.NE.U32.AND P0, PT, R124, RZ, PT ;  /* 0x000000ff7c00720c */ /* 0x000fe40003f05070 */
[----:B------:R-:W-:Y:S01]  /*7b90*/  F2FP.SATFINITE.E4M3.F32.PACK_AB_MERGE_C R66, R67, R66, RZ ;  /* 0x000000424342723e */ /* 0x000fe200048070ff */
[----:B------:R-:W-:Y:S01]  /*7ba0*/  UMOV UR4, 0x400 ;  /* 0x0000040000047882 */ /* 0x000fe20000000000 */
[----:B------:R-:W-:Y:S01]  /*7bb0*/  F2FP.SATFINITE.E4M3.F32.PACK_AB_MERGE_C R62, R63, R62, RZ ;  /* 0x0000003e3f3e723e */ /* 0x000fe200048070ff */
[----:B------:R-:W2:Y:S01]  /*7bc0*/  LDCU.128 UR8, c[0x0][0x390] ;  /* 0x00007200ff0877ac */ /* 0x000ea20008000c00 */
[----:B------:R-:W-:Y:S02]  /*7bd0*/  F2FP.SATFINITE.E4M3.F32.PACK_AB_MERGE_C R58, R59, R58, RZ ;  /* 0x0000003a3b3a723e */ /* 0x000fe400048070ff */
[----:B------:R-:W-:-:S02]  /*7be0*/  LOP3.LUT R64, R64, 0xffff, RZ, 0xc0, !PT ;  /* 0x0000ffff40407812 */ /* 0x000fc400078ec0ff */
[----:B------:R-:W-:Y:S02]  /*7bf0*/  LOP3.LUT R19, R60, 0xffff, RZ, 0xc0, !PT ;  /* 0x0000ffff3c137812 */ /* 0x000fe400078ec0ff */
[----:B------:R-:W-:Y:S02]  /*7c00*/  LOP3.LUT R56, R56, 0xffff, RZ, 0xc0, !PT ;  /* 0x0000ffff38387812 */ /* 0x000fe400078ec0ff */
[----:B------:R-:W-:Y:S02]  /*7c10*/  F2FP.SATFINITE.E4M3.F32.PACK_AB_MERGE_C R48, R49, R48, RZ ;  /* 0x000000303130723e */ /* 0x000fe400048070ff */
[----:B------:R-:W-:Y:S02]  /*7c20*/  F2FP.SATFINITE.E4M3.F32.PACK_AB_MERGE_C R44, R45, R44, RZ ;  /* 0x0000002c2d2c723e */ /* 0x000fe400048070ff */
[----:B------:R-:W-:Y:S01]  /*7c30*/  F2FP.SATFINITE.E4M3.F32.PACK_AB_MERGE_C R40, R41, R40, RZ ;  /* 0x000000282928723e */ /* 0x000fe200048070ff */
[----:B-1----:R-:W-:Y:S01]  /*7c40*/  ULEA UR4, UR5, UR4, 0x18 ;  /* 0x0000000405047291 */ /* 0x002fe2000f8ec0ff */
[----:B------:R-:W-:Y:S01]  /*7c50*/  SEL R5, RZ, 0x240, !P0 ;  /* 0x00000240ff057807 */ /* 0x000fe20004000000 */
[----:B------:R-:W1:Y:S01]  /*7c60*/  LDCU UR5, c[0x0][0x3b4] ;  /* 0x00007680ff0577ac */ /* 0x000e620008000800 */
[----:B------:R-:W-:-:S02]  /*7c70*/  LOP3.LUT R66, R66, 0xffff, RZ, 0xc0, !PT ;  /* 0x0000ffff42427812 */ /* 0x000fc400078ec0ff */
[----:B------:R-:W-:Y:S01]  /*7c80*/  LOP3.LUT R21, R62, 0xffff, RZ, 0xc0, !PT ;  /* 0x0000ffff3e157812 */ /* 0x000fe200078ec0ff */
[----:B0-----:R-:W-:Y:S01]  /*7c90*/  IMAD.SHL.U32 R0, R18, 0x4, RZ ;  /* 0x0000000412007824 */ /* 0x001fe200078e00ff */
[----:B------:R-:W-:Y:S01]  /*7ca0*/  LOP3.LUT R58, R58, 0xffff, RZ, 0xc0, !PT ;  /* 0x0000ffff3a3a7812 */ /* 0x000fe200078ec0ff */
[----:B------:R-:W-:Y:S01]  /*7cb0*/  IMAD.SHL.U32 R4, R18, 0x10, RZ ;  /* 0x0000001012047824 */ /* 0x000fe200078e00ff */
[----:B------:R-:W-:Y:S02]  /*7cc0*/  PRMT R3, R56, 0x3340, R1 ;  /* 0x0000334038037816 */ /* 0x000fe40000000001 */
[----:B------:R-:W-:Y:S02]  /*7cd0*/  PRMT R2, R64, 0x3340, R19 ;  /* 0x0000334040027816 */ /* 0x000fe40000000013 */
[----:B------:R-:W-:Y:S02]  /*7ce0*/  LOP3.LUT R125, R125, 0x38, R0, 0xf8, !PT ;  /* 0x000000387d7d7812 */ /* 0x000fe400078ef800 */
[----:B------:R-:W-:-:S02]  /*7cf0*/  LOP3.LUT R17, R5, 0x30, R4, 0xf8, !PT ;  /* 0x0000003005117812 */ /* 0x000fc400078ef804 */
[----:B------:R-:W-:Y:S02]  /*7d00*/  LOP3.LUT R48, R48, 0xffff, RZ, 0xc0, !PT ;  /* 0x0000ffff30307812 */ /* 0x000fe400078ec0ff */
[----:B------:R-:W-:Y:S02]  /*7d10*/  LOP3.LUT R23, R44, 0xffff, RZ, 0xc0, !PT ;  /* 0x0000ffff2c177812 */ /* 0x000fe400078ec0ff */
[----:B------:R-:W-:Y:S02]  /*7d20*/  LOP3.LUT R40, R40, 0xffff, RZ, 0xc0, !PT ;  /* 0x0000ffff28287812 */ /* 0x000fe400078ec0ff */
[----:B------:R-:W-:Y:S02]  /*7d30*/  SHF.R.S32.HI R0, RZ, 0x4, R18 ;  /* 0x00000004ff007819 */ /* 0x000fe40000011412 */
[----:B------:R-:W-:Y:S02]  /*7d40*/  PRMT R8, R58, 0x3340, R1 ;  /* 0x000033403a087816 */ /* 0x000fe40000000001 */
[----:B------:R-:W-:-:S02]  /*7d50*/  PRMT R5, R66, 0x3340, R21 ;  /* 0x0000334042057816 */ /* 0x000fc40000000015 */
[----:B------:R-:W-:Y:S02]  /*7d60*/  PRMT R7, R2, 0x5410, R3 ;  /* 0x0000541002077816 */ /* 0x000fe40000000003 */
[----:B------:R-:W-:Y:S02]  /*7d70*/  F2FP.SATFINITE.E4M3.F32.PACK_AB_MERGE_C R50, R51, R50, RZ ;  /* 0x000000323332723e */ /* 0x000fe400048070ff */
[----:B------:R-:W-:Y:S02]  /*7d80*/  F2FP.SATFINITE.E4M3.F32.PACK_AB_MERGE_C R46, R47, R46, RZ ;  /* 0x0000002e2f2e723e */ /* 0x000fe400048070ff */
[----:B------:R-:W-:Y:S02]  /*7d90*/  F2FP.SATFINITE.E4M3.F32.PACK_AB_MERGE_C R42, R43, R42, RZ ;  /* 0x0000002a2b2a723e */ /* 0x000fe400048070ff */
[----:B------:R-:W-:Y:S02]  /*7da0*/  PRMT R3, R40, 0x3340, R1 ;  /* 0x0000334028037816 */ /* 0x000fe40000000001 */
[----:B------:R-:W-:-:S02]  /*7db0*/  SGXT R0, R0, 0x1 ;  /* 0x000000010000781a */ /* 0x000fc40000000200 */
[----:B------:R-:W-:Y:S02]  /*7dc0*/  PRMT R2, R48, 0x3340, R23 ;  /* 0x0000334030027816 */ /* 0x000fe40000000017 */
[----:B------:R-:W-:Y:S02]  /*7dd0*/  PRMT R13, R5, 0x5410, R8 ;  /* 0x00005410050d7816 */ /* 0x000fe40000000008 */
[----:B------:R-:W-:Y:S02]  /*7de0*/  LOP3.LUT R8, R18, 0x20, RZ, 0xc0, !PT ;  /* 0x0000002012087812 */ /* 0x000fe400078ec0ff */
[----:B------:R-:W-:Y:S02]  /*7df0*/  LOP3.LUT R50, R50, 0xffff, RZ, 0xc0, !PT ;  /* 0x0000ffff32327812 */ /* 0x000fe400078ec0ff */
[----:B------:R-:W-:Y:S01]  /*7e00*/  LOP3.LUT R25, R46, 0xffff, RZ, 0xc0, !PT ;  /* 0x0000ffff2e197812 */ /* 0x000fe200078ec0ff */
[----:B------:R-:W-:Y:S01]  /*7e10*/  IMAD.SHL.U32 R8, R8, 0x2, RZ ;  /* 0x0000000208087824 */ /* 0x000fe200078e00ff */
[----:B------:R-:W-:-:S02]  /*7e20*/  LOP3.LUT R42, R42, 0xffff, RZ, 0xc0, !PT ;  /* 0x0000ffff2a2a7812 */ /* 0x000fc400078ec0ff */
[----:B------:R-:W-:Y:S02]  /*7e30*/  PRMT R9, R2, 0x5410, R3 ;  /* 0x0000541002097816 */ /* 0x000fe40000000003 */
[----:B------:R-:W-:Y:S02]  /*7e40*/  LOP3.LUT R4, R125, 0x240, R0, 0x78, !PT ;  /* 0x000002407d047812 */ /* 0x000fe400078e7800 */
[----:B------:R-:W-:Y:S02]  /*7e50*/  SHF.R.U32.HI R2, RZ, 0x8, R19 ;  /* 0x00000008ff027819 */ /* 0x000fe40000011613 */
[----:B------:R-:W-:Y:S02]  /*7e60*/  SHF.R.U32.HI R0, RZ, 0x8, R64 ;  /* 0x00000008ff007819 */ /* 0x000fe40000011640 */
[----:B------:R-:W-:Y:S02]  /*7e70*/  SHF.R.U32.HI R3, RZ, 0x8, R56 ;  /* 0x00000008ff037819 */ /* 0x000fe40000011638 */
[----:B------:R-:W-:-:S02]  /*7e80*/  PRMT R11, R42, 0x3340, R1 ;  /* 0x000033402a0b7816 */ /* 0x000fc40000000001 */
[----:B------:R-:W-:Y:S02]  /*7e90*/  PRMT R10, R50, 0x3340, R25 ;  /* 0x00003340320a7816 */ /* 0x000fe40000000019 */
[----:B------:R-:W-:Y:S02]  /*7ea0*/  LOP3.LUT R2, R2, 0xffff, RZ, 0xc0, !PT ;  /* 0x0000ffff02027812 */ /* 0x000fe400078ec0ff */
[----:B------:R-:W-:Y:S02]  /*7eb0*/  LOP3.LUT R5, R0, 0xffff, RZ, 0xc0, !PT ;  /* 0x0000ffff00057812 */ /* 0x000fe400078ec0ff */
[----:B------:R-:W-:Y:S02]  /*7ec0*/  LOP3.LUT R3, R3, 0xffff, RZ, 0xc0, !PT ;  /* 0x0000ffff03037812 */ /* 0x000fe400078ec0ff */
[----:B------:R-:W-:Y:S02]  /*7ed0*/  PRMT R15, R10, 0x5410, R11 ;  /* 0x000054100a0f7816 */ /* 0x000fe4000000000b */
[----:B------:R-:W-:-:S02]  /*7ee0*/  LOP3.LUT R16, R17, R8, RZ, 0x3c, !PT ;  /* 0x0000000811107212 */ /* 0x000fc400078e3cff */
[----:B------:R-:W-:Y:S02]  /*7ef0*/  PRMT R8, R5, 0x3340, R2 ;  /* 0x0000334005087816 */ /* 0x000fe40000000002 */
[----:B------:R-:W-:Y:S02]  /*7f00*/  PRMT R11, R3, 0x3340, R6 ;  /* 0x00003340030b7816 */ /* 0x000fe40000000006 */
[----:B------:R-:W-:Y:S02]  /*7f10*/  SHF.R.U32.HI R0, RZ, 0x8, R66 ;  /* 0x00000008ff007819 */ /* 0x000fe40000011642 */
[----:B------:R-:W-:Y:S02]  /*7f20*/  SHF.R.U32.HI R2, RZ, 0x8, R21 ;  /* 0x00000008ff027819 */ /* 0x000fe40000011615 */
[----:B------:R-:W-:Y:S02]  /*7f30*/  SHF.R.U32.HI R3, RZ, 0x8, R58 ;  /* 0x00000008ff037819 */ /* 0x000fe4000001163a */
[----:B------:R-:W-:-:S02]  /*7f40*/  LOP3.LUT R2, R2, 0xffff, RZ, 0xc0, !PT ;  /* 0x0000ffff02027812 */ /* 0x000fc400078ec0ff */
[----:B------:R-:W-:Y:S02]  /*7f50*/  LOP3.LUT R17, R0, 0xffff, RZ, 0xc0, !PT ;  /* 0x0000ffff00117812 */ /* 0x000fe400078ec0ff */
[----:B------:R-:W-:Y:S02]  /*7f60*/  LOP3.LUT R3, R3, 0xffff, RZ, 0xc0, !PT ;  /* 0x0000ffff03037812 */ /* 0x000fe400078ec0ff */
[----:B------:R-:W-:Y:S02]  /*7f70*/  LOP3.LUT R123, R4, R123, RZ, 0xfc, !PT ;  /* 0x0000007b047b7212 */ /* 0x000fe400078efcff */
[----:B------:R-:W-:Y:S02]  /*7f80*/  F2FP.SATFINITE.E4M3.F32.PACK_AB_MERGE_C R52, R53, R52, RZ ;  /* 0x000000343534723e */ /* 0x000fe400048070ff */
[----:B------:R-:W-:Y:S02]  /*7f90*/  SHF.R.U32.HI R4, RZ, 0x8, R48 ;  /* 0x00000008ff047819 */ /* 0x000fe40000011630 */
[----:B------:R-:W-:-:S02]  /*7fa0*/  SHF.R.U32.HI R5, RZ, 0x8, R23 ;  /* 0x00000008ff057819 */ /* 0x000fc40000011617 */
[----:B------:R-:W-:Y:S02]  /*7fb0*/  SHF.R.U32.HI R6, RZ, 0x8, R40 ;  /* 0x00000008ff067819 */ /* 0x000fe40000011628 */
[----:B------:R-:W-:Y:S02]  /*7fc0*/  PRMT R17, R17, 0x3340, R2 ;  /* 0x0000334011117816 */ /* 0x000fe40000000002 */
[----:B------:R-:W-:Y:S02]  /*7fd0*/  PRMT R12, R3, 0x3340, R12 ;  /* 0x00003340030c7816 */ /* 0x000fe4000000000c */
[----:B------:R-:W-:Y:S02]  /*7fe0*/  SHF.R.U32.HI R0, RZ, 0x8, R50 ;  /* 0x00000008ff007819 */ /* 0x000fe40000011632 */
[----:B------:R-:W-:Y:S02]  /*7ff0*/  SHF.R.U32.HI R2, RZ, 0x8, R25 ;  /* 0x00000008ff027819 */ /* 0x000fe40000011619 */
[----:B------:R-:W-:-:S02]  /*8000*/  SHF.R.U32.HI R3, RZ, 0x8, R42 ;  /* 0x00000008ff037819 */ /* 0x000fc4000001162a */
[----:B------:R-:W-:Y:S02]  /*8010*/  SHF.R.S32.HI R14, RZ, 0x3, R18 ;  /* 0x00000003ff0e7819 */ /* 0x000fe40000011412 */
[----:B------:R-:W-:Y:S02]  /*8020*/  F2FP.SATFINITE.E4M3.F32.PACK_AB_MERGE_C R68, R69, R68, RZ ;  /* 0x000000444544723e */ /* 0x000fe400048070ff */
[----:B------:R-:W-:Y:S02]  /*8030*/  LOP3.LUT R5, R5, 0xffff, RZ, 0xc0, !PT ;  /* 0x0000ffff05057812 */ /* 0x000fe400078ec0ff */
[----:B------:R-:W-:Y:S02]  /*8040*/  LOP3.LUT R4, R4, 0xffff, RZ, 0xc0, !PT ;  /* 0x0000ffff04047812 */ /* 0x000fe400078ec0ff */
[----:B------:R-:W-:Y:S02]  /*8050*/  LOP3.LUT R6, R6, 0xffff, RZ, 0xc0, !PT ;  /* 0x0000ffff06067812 */ /* 0x000fe400078ec0ff */
[----:B------:R-:W-:-:S02]  /*8060*/  LOP3.LUT R52, R52, 0xffff, RZ, 0xc0, !PT ;  /* 0x0000ffff34347812 */ /* 0x000fc400078ec0ff */
[----:B------:R-:W-:Y:S02]  /*8070*/  LOP3.LUT R19, R0, 0xffff, RZ, 0xc0, !PT ;  /* 0x0000ffff00137812 */ /* 0x000fe400078ec0ff */
[----:B------:R-:W-:Y:S02]  /*8080*/  LOP3.LUT R10, R2, 0xffff, RZ, 0xc0, !PT ;  /* 0x0000ffff020a7812 */ /* 0x000fe400078ec0ff */
[----:B------:R-:W-:Y:S02]  /*8090*/  LOP3.LUT R0, R3, 0xffff, RZ, 0xc0, !PT ;  /* 0x0000ffff03007812 */ /* 0x000fe400078ec0ff */
[----:B------:R-:W-:Y:S02]  /*80a0*/  SGXT R14, R14, 0x1 ;  /* 0x000000010e0e781a */ /* 0x000fe40000000200 */
[----:B------:R-:W-:Y:S02]  /*80b0*/  LOP3.LUT R68, R68, 0xffff, RZ, 0xc0, !PT ;  /* 0x0000ffff44447812 */ /* 0x000fe400078ec0ff */
[----:B------:R-:W-:-:S02]  /*80c0*/  F2FP.SATFINITE.E4M3.F32.PACK_AB_MERGE_C R54, R55, R54, RZ ;  /* 0x000000363736723e */ /* 0x000fc400048070ff */
[----:B------:R-:W-:Y:S02]  /*80d0*/  PRMT R5, R4, 0x3340, R5 ;  /* 0x0000334004057816 */ /* 0x000fe40000000005 */
[--C-:B------:R-:W-:Y:S02]  /*80e0*/  PRMT R6, R6, 0x3340, R1.reuse ;  /* 0x0000334006067816 */ /* 0x100fe40000000001 */
[----:B------:R-:W-:Y:S02]  /*80f0*/  PRMT R2, R7, 0x4210, R52 ;  /* 0x0000421007027816 */ /* 0x000fe40000000034 */
[----:B------:R-:W-:Y:S02]  /*8100*/  F2FP.SATFINITE.E4M3.F32.PACK_AB_MERGE_C R70, R71, R70, RZ ;  /* 0x000000464746723e */ /* 0x000fe400048070ff */
[----:B------:R-:W-:Y:S02]  /*8110*/  PRMT R10, R19, 0x3340, R10 ;  /* 0x00003340130a7816 */ /* 0x000fe4000000000a */
[----:B------:R-:W-:-:S02]  /*8120*/  PRMT R7, R0, 0x3340, R1 ;  /* 0x0000334000077816 */ /* 0x000fc40000000001 */
[----:B------:R-:W-:Y:S02]  /*8130*/  LOP3.LUT R4, R18, 0x10, RZ, 0xc0, !PT ;  /* 0x0000001012047812 */ /* 0x000fe400078ec0ff */
[----:B------:R-:W-:Y:S02]  /*8140*/  LOP3.LUT R21, R14, 0x408, RZ, 0xc0, !PT ;  /* 0x000004080e157812 */ /* 0x000fe400078ec0ff */
[----:B------:R-:W-:Y:S02]  /*8150*/  PRMT R3, R9, 0x4210, R68 ;  /* 0x0000421009037816 */ /* 0x000fe40000000044 */
[----:B------:R-:W-:Y:S01]  /*8160*/  PRMT R11, R8, 0x5410, R11 ;  /* 0x00005410080b7816 */ /* 0x000fe2000000000b */
[----:B------:R-:W-:Y:S01]  /*8170*/  IMAD R21, R4, 0x8, R21 ;  /* 0x0000000804157824 */ /* 0x000fe200078e0215 */
[----:B------:R-:W-:Y:S01]  /*8180*/  PRMT R5, R5, 0x5410, R6 ;  /* 0x0000541005057816 */ /* 0x000fe20000000006 */
[----:B------:R0:W-:Y:S01]  /*8190*/  STS.64 [R123+UR4], R2 ;  /* 0x000000027b007988 */ /* 0x0001e20008000a04 */
[----:B------:R-:W-:Y:S01]  /*81a0*/  LOP3.LUT R54, R54, 0xffff, RZ, 0xc0, !PT ;  /* 0x0000ffff36367812 */ /* 0x000fe200078ec0ff */
[----:B------:R-:W-:Y:S01]  /*81b0*/  IMAD.IADD R21, R21, 0x1, R16 ;  /* 0x0000000115157824 */ /* 0x000fe200078e0210 */
[----:B------:R-:W-:-:S02]  /*81c0*/  PRMT R17, R17, 0x5410, R12 ;  /* 0x0000541011117816 */ /* 0x000fc4000000000c */
[----:B------:R-:W-:Y:S01]  /*81d0*/  PRMT R7, R10, 0x5410, R7 ;  /* 0x000054100a077816 */ /* 0x000fe20000000007 */
[----:B------:R-:W3:Y:S01]  /*81e0*/  LDC R12, c[0x0][0x3b8] ;  /* 0x0000ee00ff0c7b82 */ /* 0x000ee20000000800 */
[----:B------:R-:W-:Y:S02]  /*81f0*/  LOP3.LUT R70, R70, 0xffff, RZ, 0xc0, !PT ;  /* 0x0000ffff46467812 */ /* 0x000fe400078ec0ff */
[----:B------:R-:W-:Y:S02]  /*8200*/  PRMT R52, R11, 0x5210, R52 ;  /* 0x000052100b347816 */ /* 0x000fe40000000034 */
[----:B------:R-:W-:Y:S02]  /*8210*/  PRMT R53, R5, 0x5210, R68 ;  /* 0x0000521005357816 */ /* 0x000fe40000000044 */
[--C-:B------:R-:W-:Y:S02]  /*8220*/  PRMT R4, R13, 0x4210, R54.reuse ;  /* 0x000042100d047816 */ /* 0x100fe40000000036 */
[----:B------:R-:W-:Y:S01]  /*8230*/  PRMT R54, R17, 0x5210, R54 ;  /* 0x0000521011367816 */ /* 0x000fe20000000036 */
[----:B------:R-:W-:Y:S01]  /*8240*/  STS.64 [R123+UR4+0x80], R52 ;  /* 0x000080347b007988 */ /* 0x000fe20008000a04 */
[----:B------:R-:W-:-:S02]  /*8250*/  PRMT R5, R15, 0x4210, R70 ;  /* 0x000042100f057816 */ /* 0x000fc40000000046 */
[----:B0-----:R-:W-:Y:S02]  /*8260*/  LOP3.LUT R2, R123, 0x408, RZ, 0x3c, !PT ;  /* 0x000004087b027812 */ /* 0x001fe400078e3cff */
[----:B------:R-:W-:Y:S02]  /*8270*/  PRMT R55, R7, 0x5210, R70 ;  /* 0x0000521007377816 */ /* 0x000fe40000000046 */
[----:B------:R-:W-:Y:S01]  /*8280*/  SHF.R.U32.HI R14, RZ, 0x4, R18 ;  /* 0x00000004ff0e7819 */ /* 0x000fe20000011612 */
[----:B------:R-:W-:Y:S01]  /*8290*/  STS.64 [R2+UR4], R4 ;  /* 0x0000000402007988 */ /* 0x000fe20008000a04 */
[C---:B--2---:R-:W-:Y:S01]  /*82a0*/  ISETP.GE.AND P0, PT, R106.reuse, UR10, PT ;  /* 0x0000000a6a007c0c */ /* 0x044fe2000bf06270 */
[----:B-1----:R-:W-:Y:S01]  /*82b0*/  IMAD R106, R106, UR5, RZ ;  /* 0x000000056a6a7c24 */ /* 0x002fe2000f8e02ff */
[----:B------:R-:W-:Y:S01]  /*82c0*/  SGXT.U32 R14, R14, 0x2 ;  /* 0x000000020e0e781a */ /* 0x000fe20000000000 */
[----:B------:R0:W-:Y:S01]  /*82d0*/  STS.64 [R2+UR4+0x80], R54 ;  /* 0x0000803602007988 */ /* 0x0001e20008000a04 */
[----:B------:R-:W-:-:S02]  /*82e0*/  LEA.HI R13, R18, R105, RZ, 0x1c ;  /* 0x00000069120d7211 */ /* 0x000fc400078fe0ff */
[C---:B------:R-:W-:Y:S01]  /*82f0*/  LOP3.LUT R15, R105.reuse, R14, RZ, 0xfc, !PT ;  /* 0x0000000e690f7212 */ /* 0x040fe200078efcff */
[----:B------:R-:W-:Y:S01]  /*8300*/  BAR.SYNC.DEFER_BLOCKING 0x0 ;  /* 0x0000000000007b1d */ /* 0x000fe20000010000 */
[C-C-:B------:R-:W-:Y:S02]  /*8310*/  LOP3.LUT R0, R105.reuse, 0x78, R14.reuse, 0xfe, !PT ;  /* 0x0000007869007812 */ /* 0x140fe400078efe0e */
[--C-:B------:R-:W-:Y:S01]  /*8320*/  LOP3.LUT R10, R105, 0x74, R14.reuse, 0xfe, !PT ;  /* 0x00000074690a7812 */ /* 0x100fe200078efe0e */
[----:B---3--:R-:W-:Y:S01]  /*8330*/  IMAD R47, R15, R12, RZ ;  /* 0x0000000c0f2f7224 */ /* 0x008fe200078e02ff */
[C-C-:B------:R-:W-:Y:S02]  /*8340*/  LOP3.LUT R11, R105.reuse, 0x70, R14.reuse, 0xfe, !PT ;  /* 0x00000070690b7812 */ /* 0x140fe400078efe0e */
[----:B------:R-:W-:Y:S02]  /*8350*/  LOP3.LUT R16, R105, 0x6c, R14, 0xfe, !PT ;  /* 0x0000006c69107812 */ /* 0x000fe400078efe0e */
[----:B0-----:R-:W-:-:S02]  /*8360*/  LOP3.LUT R2, R21, 0x8, RZ, 0x3c, !PT ;  /* 0x0000000815027812 */ /* 0x001fc400078e3cff */
[C-C-:B------:R-:W-:Y:S02]  /*8370*/  LOP3.LUT R44, R105.reuse, 0x68, R14.reuse, 0xfe, !PT ;  /* 0x00000068692c7812 */ /* 0x140fe400078efe0e */
[C-C-:B------:R-:W-:Y:S02]  /*8380*/  LOP3.LUT R22, R105.reuse, 0x64, R14.reuse, 0xfe, !PT ;  /* 0x0000006469167812 */ /* 0x140fe400078efe0e */
[C-C-:B------:R-:W-:Y:S02]  /*8390*/  LOP3.LUT R23, R105.reuse, 0x60, R14.reuse, 0xfe, !PT ;  /* 0x0000006069177812 */ /* 0x140fe400078efe0e */
[C-C-:B------:R-:W-:Y:S02]  /*83a0*/  LOP3.LUT R24, R105.reuse, 0x5c, R14.reuse, 0xfe, !PT ;  /* 0x0000005c69187812 */ /* 0x140fe400078efe0e */
[C-C-:B------:R-:W-:Y:S02]  /*83b0*/  LOP3.LUT R25, R105.reuse, 0x58, R14.reuse, 0xfe, !PT ;  /* 0x0000005869197812 */ /* 0x140fe400078efe0e */
[----:B------:R-:W-:-:S02]  /*83c0*/  LOP3.LUT R26, R105, 0x54, R14, 0xfe, !PT ;  /* 0x00000054691a7812 */ /* 0x000fc400078efe0e */
[C-C-:B------:R-:W-:Y:S01]  /*83d0*/  LOP3.LUT R27, R105.reuse, 0x50, R14.reuse, 0xfe, !PT ;  /* 0x00000050691b7812 */ /* 0x140fe200078efe0e */
[----:B------:R-:W0:Y:S01]  /*83e0*/  LDS.64 R4, [R21+UR4] ;  /* 0x0000000415047984 */ /* 0x000e220008000a00 */
[C-C-:B------:R-:W-:Y:S02]  /*83f0*/  LOP3.LUT R28, R105.reuse, 0x4c, R14.reuse, 0xfe, !PT ;  /* 0x0000004c691c7812 */ /* 0x140fe400078efe0e */
[C-C-:B------:R-:W-:Y:S01]  /*8400*/  LOP3.LUT R29, R105.reuse, 0x48, R14.reuse, 0xfe, !PT ;  /* 0x00000048691d7812 */ /* 0x140fe200078efe0e */
[----:B------:R-:W1:Y:S01]  /*8410*/  LDS.64 R6, [R2+UR4] ;  /* 0x0000000402067984 */ /* 0x000e620008000a00 */
[C-C-:B------:R-:W-:Y:S02]  /*8420*/  LOP3.LUT R30, R105.reuse, 0x44, R14.reuse, 0xfe, !PT ;  /* 0x00000044691e7812 */ /* 0x140fe400078efe0e */
[C-C-:B------:R-:W-:Y:S01]  /*8430*/  LOP3.LUT R31, R105.reuse, 0x40, R14.reuse, 0xfe, !PT ;  /* 0x00000040691f7812 */ /* 0x140fe200078efe0e */
[----:B------:R2:W3:Y:S01]  /*8440*/  LDS.64 R8, [R21+UR4+0x100] ;  /* 0x0001000415087984 */ /* 0x0004e20008000a00 */
[----:B------:R-:W-:-:S02]  /*8450*/  LOP3.LUT R17, R105, 0x38, R14, 0xfe, !PT ;  /* 0x0000003869117812 */ /* 0x000fc400078efe0e */
[C-C-:B------:R-:W-:Y:S01]  /*8460*/  LOP3.LUT R32, R105.reuse, 0x34, R14.reuse, 0xfe, !PT ;  /* 0x0000003469207812 */ /* 0x140fe200078efe0e */
[----:B------:R-:W4:Y:S01]  /*8470*/  LDS.64 R2, [R2+UR4+0x100] ;  /* 0x0001000402027984 */ /* 0x000f220008000a00 */
[C-C-:B------:R-:W-:Y:S02]  /*8480*/  LOP3.LUT R33, R105.reuse, 0x30, R14.reuse, 0xfe, !PT ;  /* 0x0000003069217812 */ /* 0x140fe400078efe0e */
[C-C-:B------:R-:W-:Y:S02]  /*8490*/  LOP3.LUT R34, R105.reuse, 0x2c, R14.reuse, 0xfe, !PT ;  /* 0x0000002c69227812 */ /* 0x140fe400078efe0e */
[C-C-:B------:R-:W-:Y:S02]  /*84a0*/  LOP3.LUT R35, R105.reuse, 0x28, R14.reuse, 0xfe, !PT ;  /* 0x0000002869237812 */ /* 0x140fe400078efe0e */
[C-C-:B------:R-:W-:Y:S02]  /*84b0*/  LOP3.LUT R36, R105.reuse, 0x24, R14.reuse, 0xfe, !PT ;  /* 0x0000002469247812 */ /* 0x140fe400078efe0e */
[----:B------:R-:W-:-:S02]  /*84c0*/  LOP3.LUT R37, R105, 0x20, R14, 0xfe, !PT ;  /* 0x0000002069257812 */ /* 0x000fc400078efe0e */
[C-C-:B------:R-:W-:Y:S02]  /*84d0*/  LOP3.LUT R39, R105.reuse, 0x1c, R14.reuse, 0xfe, !PT ;  /* 0x0000001c69277812 */ /* 0x140fe400078efe0e */
[C-C-:B------:R-:W-:Y:S02]  /*84e0*/  LOP3.LUT R41, R105.reuse, 0x18, R14.reuse, 0xfe, !PT ;  /* 0x0000001869297812 */ /* 0x140fe400078efe0e */
[C-C-:B------:R-:W-:Y:S02]  /*84f0*/  LOP3.LUT R43, R105.reuse, 0x14, R14.reuse, 0xfe, !PT ;  /* 0x00000014692b7812 */ /* 0x140fe400078efe0e */
[C-C-:B--2---:R-:W-:Y:S02]  /*8500*/  LOP3.LUT R21, R105.reuse, 0x10, R14.reuse, 0xfe, !PT ;  /* 0x0000001069157812 */ /* 0x144fe400078efe0e */
[C-C-:B------:R-:W-:Y:S02]  /*8510*/  LOP3.LUT R19, R105.reuse, 0xc, R14.reuse, 0xfe, !PT ;  /* 0x0000000c69137812 */ /* 0x140fe400078efe0e */
[--C-:B------:R-:W-:Y:S01]  /*8520*/  LOP3.LUT R45, R105, 0x8, R14.reuse, 0xfe, !PT ;  /* 0x00000008692d7812 */ /* 0x100fe200078efe0e */
[-C--:B------:R-:W-:Y:S01]  /*8530*/  IMAD R40, R21, R12.reuse, RZ ;  /* 0x0000000c15287224 */ /* 0x080fe200078e02ff */
[----:B------:R-:W-:Y:S01]  /*8540*/  LOP3.LUT R105, R105, 0x4, R14, 0xfe, !PT ;  /* 0x0000000469697812 */ /* 0x000fe200078efe0e */
[----:B------:R-:W-:Y:S01]  /*8550*/  IMAD R38, R19, R12, RZ ;  /* 0x0000000c13267224 */ /* 0x000fe200078e02ff */
[----:B------:R-:W-:-:S02]  /*8560*/  IADD3 R42, P1, PT, R106, UR8, RZ ;  /* 0x000000086a2a7c10 */ /* 0x000fc4000ff3e0ff */
[C---:B------:R-:W-:Y:S01]  /*8570*/  ISETP.LT.AND P3, PT, R105.reuse, UR11, !P0 ;  /* 0x0000000b69007c0c */ /* 0x040fe2000c761270 */
[----:B------:R-:W-:Y:S01]  /*8580*/  IMAD R105, R105, R12, RZ ;  /* 0x0000000c69697224 */ /* 0x000fe200078e02ff */
[----:B------:R-:W-:Y:S02]  /*8590*/  ISETP.LT.AND P2, PT, R15, UR11, !P0 ;  /* 0x0000000b0f007c0c */ /* 0x000fe4000c741270 */
[----:B------:R-:W-:Y:S02]  /*85a0*/  LEA.HI.X.SX32 R106, R106, UR9, 0x1, P1 ;  /* 0x000000096a6a7c11 */ /* 0x000fe400088f0eff */
[-C--:B------:R-:W-:Y:S02]  /*85b0*/  IADD3 R14, P5, PT, R47, R42.reuse, RZ ;  /* 0x0000002a2f0e7210 */ /* 0x080fe40007fbe0ff */
[----:B------:R-:W-:Y:S02]  /*85c0*/  ISETP.LT.AND P4, PT, R16, UR11, !P0 ;  /* 0x0000000b10007c0c */ /* 0x000fe4000c781270 */
[----:B------:R-:W-:-:S02]  /*85d0*/  IADD3 R16, P6, PT, R105, R42, RZ ;  /* 0x0000002a69107210 */ /* 0x000fc40007fde0ff */
[----:B------:R-:W-:Y:S02]  /*85e0*/  ISETP.LT.AND P1, PT, R17, UR11, !P0 ;  /* 0x0000000b11007c0c */ /* 0x000fe4000c721270 */
[----:B------:R-:W-:Y:S01]  /*85f0*/  LEA.HI.X.SX32 R15, R47, R106, 0x1, P5 ;  /* 0x0000006a2f0f7211 */ /* 0x000fe200028f0eff */
[----:B------:R-:W-:Y:S01]  /*8600*/  IMAD R47, R12, 0x20, R47 ;  /* 0x000000200c2f7824 */ /* 0x000fe200078e022f */
[----:B0-----:R-:W-:Y:S02]  /*8610*/  PRMT R49, R4, 0x7770, RZ ;  /* 0x0000777004317816 */ /* 0x001fe400000000ff */
[C---:B------:R-:W-:Y:S01]  /*8620*/  ISETP.LT.AND P5, PT, R45.reuse, UR11, !P0 ;  /* 0x0000000b2d007c0c */ /* 0x040fe2000c7a1270 */
[----:B------:R-:W-:Y:S01]  /*8630*/  IMAD R45, R45, R12, RZ ;  /* 0x0000000c2d2d7224 */ /* 0x000fe200078e02ff */
[----:B------:R-:W-:Y:S01]  /*8640*/  LEA.HI.X.SX32 R17, R105, R106, 0x1, P6 ;  /* 0x0000006a69117211 */ /* 0x000fe200030f0eff */
[----:B------:R4:W-:Y:S01]  /*8650*/  @P2 STG.E.U8 desc[UR6][R14.64], R49 ;  /* 0x000000310e002986 */ /* 0x0009e2000c101106 */
[----:B-1----:R-:W-:-:S02]  /*8660*/  PRMT R53, R6, 0x7770, RZ ;  /* 0x0000777006357816 */ /* 0x002fc400000000ff */
[----:B------:R-:W-:Y:S02]  /*8670*/  IADD3 R18, P2, PT, R45, R42, RZ ;  /* 0x0000002a2d127210 */ /* 0x000fe40007f5e0ff */
[----:B---3--:R-:W-:Y:S01]  /*8680*/  PRMT R51, R8, 0x7770, RZ ;  /* 0x0000777008337816 */ /* 0x008fe200000000ff */
[----:B------:R0:W-:Y:S01]  /*8690*/  @P3 STG.E.U8 desc[UR6][R16.64], R53 ;  /* 0x0000003510003986 */ /* 0x0001e2000c101106 */
[----:B------:R-:W-:Y:S02]  /*86a0*/  ISETP.LT.AND P3, PT, R19, UR11, !P0 ;  /* 0x0000000b13007c0c */ /* 0x000fe4000c761270 */
[----:B------:R-:W-:Y:S02]  /*86b0*/  LEA.HI.X.SX32 R19, R45, R106, 0x1, P2 ;  /* 0x0000006a2d137211 */ /* 0x000fe400010f0eff */
[C---:B------:R-:W-:Y:S02]  /*86c0*/  IADD3 R20, P6, PT, R38.reuse, R42, RZ ;  /* 0x0000002a26147210 */ /* 0x040fe40007fde0ff */
[----:B------:R-:W-:Y:S01]  /*86d0*/  ISETP.LT.AND P2, PT, R21, UR11, !P0 ;  /* 0x0000000b15007c0c */ /* 0x000fe2000c741270 */
[----:B------:R1:W-:Y:S01]  /*86e0*/  @P5 STG.E.U8 desc[UR6][R18.64], R51 ;  /* 0x0000003312005986 */ /* 0x0003e2000c101106 */
[----:B------:R-:W-:Y:S01]  /*86f0*/  LEA.HI.X.SX32 R21, R38, R106, 0x1, P6 ;  /* 0x0000006a26157211 */ /* 0x000fe200030f0eff */
[----:B------:R-:W-:Y:S01]  /*8700*/  IMAD R38, R39, R12, RZ ;  /* 0x0000000c27267224 */ /* 0x000fe200078e02ff */
[----:B----4-:R-:W-:-:S02]  /*8710*/  PRMT R49, R2, 0x7770, RZ ;  /* 0x0000777002317816 */ /* 0x010fc400000000ff */
[C---:B------:R-:W-:Y:S01]  /*8720*/  ISETP.LT.AND P6, PT, R43.reuse, UR11, !P0 ;  /* 0x0000000b2b007c0c */ /* 0x040fe2000c7c1270 */
[----:B------:R-:W-:Y:S01]  /*8730*/  IMAD R43, R43, R12, RZ ;  /* 0x0000000c2b2b7224 */ /* 0x000fe200078e02ff */
[C---:B------:R-:W-:Y:S01]  /*8740*/  IADD3 R14, P5, PT, R40.reuse, R42, RZ ;  /* 0x0000002a280e7210 */ /* 0x040fe20007fbe0ff */
[----:B------:R2:W-:Y:S01]  /*8750*/  @P3 STG.E.U8 desc[UR6][R20.64], R49 ;  /* 0x0000003114003986 */ /* 0x0005e2000c101106 */
[C---:B------:R-:W-:Y:S01]  /*8760*/  ISETP.LT.AND P3, PT, R41.reuse, UR11, !P0 ;  /* 0x0000000b29007c0c */ /* 0x040fe2000c761270 */
[----:B------:R-:W-:Y:S01]  /*8770*/  IMAD R41, R41, R12, RZ ;  /* 0x0000000c29297224 */ /* 0x000fe200078e02ff */
[----:B------:R-:W-:Y:S02]  /*8780*/  LEA.HI.X.SX32 R15, R40, R106, 0x1, P5 ;  /* 0x0000006a280f7211 */ /* 0x000fe400028f0eff */
[----:B0-----:R-:W-:Y:S02]  /*8790*/  IADD3 R16, P5, PT, R43, R42, RZ ;  /* 0x0000002a2b107210 */ /* 0x001fe40007fbe0ff */
[----:B------:R-:W-:-:S02]  /*87a0*/  PRMT R45, R4, 0x7771, RZ ;  /* 0x00007771042d7816 */ /* 0x000fc400000000ff */
[----:B------:R-:W-:Y:S02]  /*87b0*/  LEA.HI.X.SX32 R17, R43, R106, 0x1, P5 ;  /* 0x0000006a2b117211 */ /* 0x000fe400028f0eff */
[----:B------:R-:W-:Y:S01]  /*87c0*/  PRMT R43, R6, 0x7771, RZ ;  /* 0x00007771062b7816 */ /* 0x000fe200000000ff */
[----:B------:R0:W-:Y:S01]  /*87d0*/  @P2 STG.E.U8 desc[UR6][R14.64], R45 ;  /* 0x0000002d0e002986 */ /* 0x0001e2000c101106 */
[----:B-1----:R-:W-:Y:S02]  /*87e0*/  IADD3 R18, P5, PT, R41, R42, RZ ;  /* 0x0000002a29127210 */ /* 0x002fe40007fbe0ff */
[----:B------:R-:W-:Y:S01]  /*87f0*/  ISETP.LT.AND P2, PT, R39, UR11, !P0 ;  /* 0x0000000b27007c0c */ /* 0x000fe2000c741270 */
[----:B------:R1:W-:Y:S01]  /*8800*/  @P6 STG.E.U8 desc[UR6][R16.64], R43 ;  /* 0x0000002b10006986 */ /* 0x0003e2000c101106 */
[----:B------:R-:W-:Y:S02]  /*8810*/  LEA.HI.X.SX32 R19, R41, R106, 0x1, P5 ;  /* 0x0000006a29137211 */ /* 0x000fe400028f0eff */
[----:B------:R-:W-:-:S02]  /*8820*/  ISETP.LT.AND P5, PT, R37, UR11, !P0 ;  /* 0x0000000b25007c0c */ /* 0x000fc4000c7a1270 */
[----:B--2---:R-:W-:Y:S02]  /*8830*/  IADD3 R20, P6, PT, R38, R42, RZ ;  /* 0x0000002a26147210 */ /* 0x004fe40007fde0ff */
[----:B------:R-:W-:Y:S02]  /*8840*/  PRMT R37, R8, 0x7771, RZ ;  /* 0x0000777108257816 */ /* 0x000fe400000000ff */
[----:B------:R-:W-:Y:S02]  /*8850*/  LEA.HI.X.SX32 R21, R38, R106, 0x1, P6 ;  /* 0x0000006a26157211 */ /* 0x000fe400030f0eff */
[----:B------:R-:W-:Y:S01]  /*8860*/  PRMT R41, R2, 0x7771, RZ ;  /* 0x0000777102297816 */ /* 0x000fe200000000ff */
[----:B------:R2:W-:Y:S01]  /*8870*/  @P3 STG.E.U8 desc[UR6][R18.64], R37 ;  /* 0x0000002512003986 */ /* 0x0005e2000c101106 */
[C---:B0-----:R-:W-:Y:S01]  /*8880*/  IADD3 R14, P6, PT, R47.reuse, R42, RZ ;  /* 0x0000002a2f0e7210 */ /* 0x041fe20007fde0ff */
[----:B-1----:R-:W-:Y:S01]  /*8890*/  IMAD R17, R12, 0x4, R47 ;  /* 0x000000040c117824 */ /* 0x002fe200078e022f */
[----:B------:R-:W-:Y:S01]  /*88a0*/  ISETP.LT.AND P3, PT, R36, UR11, !P0 ;  /* 0x0000000b24007c0c */ /* 0x000fe2000c761270 */
[----:B------:R0:W-:Y:S01]  /*88b0*/  @P2 STG.E.U8 desc[UR6][R20.64], R41 ;  /* 0x0000002914002986 */ /* 0x0001e2000c101106 */
[----:B------:R-:W-:-:S02]  /*88c0*/  LEA.HI.X.SX32 R15, R47, R106, 0x1, P6 ;  /* 0x0000006a2f0f7211 */ /* 0x000fc400030f0eff */
[----:B------:R-:W-:Y:S01]  /*88d0*/  ISETP.LT.AND P2, PT, R35, UR11, !P0 ;  /* 0x0000000b23007c0c */ /* 0x000fe2000c741270 */
[----:B------:R-:W-:Y:S01]  /*88e0*/  IMAD R35, R12, 0x4, R17 ;  /* 0x000000040c237824 */ /* 0x000fe200078e0211 */
[C---:B------:R-:W-:Y:S02]  /*88f0*/  IADD3 R16, P6, PT, R17.reuse, R42, RZ ;  /* 0x0000002a11107210 */ /* 0x040fe40007fde0ff */
[----:B------:R-:W-:Y:S01]  /*8900*/  PRMT R39, R4, 0x7772, RZ ;  /* 0x0000777204277816 */ /* 0x000fe200000000ff */
[----:B--2---:R-:W-:Y:S01]  /*8910*/  IMAD R37, R12, 0x4, R35 ;  /* 0x000000040c257824 */ /* 0x004fe200078e0223 */
[----:B------:R-:W-:Y:S02]  /*8920*/  LEA.HI.X.SX32 R17, R17, R106, 0x1, P6 ;  /* 0x0000006a11117211 */ /* 0x000fe400030f0eff */
[----:B------:R-:W-:Y:S01]  /*8930*/  ISETP.LT.AND P6, PT, R34, UR11, !P0 ;  /* 0x0000000b22007c0c */ /* 0x000fe2000c7c1270 */
[----:B------:R1:W-:Y:S01]  /*8940*/  @P5 STG.E.U8 desc[UR6][R14.64], R39 ;  /* 0x000000270e005986 */ /* 0x0003e2000c101106 */
[----:B0-----:R-:W-:-:S02]  /*8950*/  PRMT R41, R6, 0x7772, RZ ;  /* 0x0000777206297816 */ /* 0x001fc400000000ff */
[-C--:B------:R-:W-:Y:S02]  /*8960*/  IADD3 R18, P5, PT, R35, R42.reuse, RZ ;  /* 0x0000002a23127210 */ /* 0x080fe40007fbe0ff */
[----:B------:R-:W-:Y:S01]  /*8970*/  PRMT R43, R2, 0x7772, RZ ;  /* 0x00007772022b7816 */ /* 0x000fe200000000ff */
[----:B------:R0:W-:Y:S01]  /*8980*/  @P3 STG.E.U8 desc[UR6][R16.64], R41 ;  /* 0x0000002910003986 */ /* 0x0001e2000c101106 */
[----:B------:R-:W-:Y:S02]  /*8990*/  IADD3 R20, P3, PT, R37, R42, RZ ;  /* 0x0000002a25147210 */ /* 0x000fe40007f7e0ff */
[-C--:B------:R-:W-:Y:S02]  /*89a0*/  LEA.HI.X.SX32 R19, R35, R106.reuse, 0x1, P5 ;  /* 0x0000006a23137211 */ /* 0x080fe400028f0eff */
[----:B------:R-:W-:Y:S01]  /*89b0*/  PRMT R35, R8, 0x7772, RZ ;  /* 0x0000777208237816 */ /* 0x000fe200000000ff */
[----:B-1----:R-:W-:Y:S01]  /*89c0*/  VIADD R15, R13, 0x3c ;  /* 0x0000003c0d0f7836 */ /* 0x002fe20000000000 */
[----:B------:R-:W-:Y:S01]  /*89d0*/  LEA.HI.X.SX32 R21, R37, R106, 0x1, P3 ;  /* 0x0000006a25157211 */ /* 0x000fe200018f0eff */
[----:B------:R-:W-:Y:S01]  /*89e0*/  IMAD R37, R12, 0x4, R37 ;  /* 0x000000040c257824 */ /* 0x000fe200078e0225 */
[----:B------:R-:W-:Y:S01]  /*89f0*/  ISETP.LT.AND P5, PT, R32, UR11, !P0 ;  /* 0x0000000b20007c0c */ /* 0x000fe2000c7a1270 */
[----:B------:R1:W-:Y:S01]  /*8a00*/  @P2 STG.E.U8 desc[UR6][R18.64], R35 ;  /* 0x0000002312002986 */ /* 0x0003e2000c101106 */
[----:B------:R-:W-:Y:S01]  /*8a10*/  ISETP.LT.AND P2, PT, R33, UR11, !P0 ;  /* 0x0000000b21007c0c */ /* 0x000fe2000c741270 */
[C---:B0-----:R-:W-:Y:S01]  /*8a20*/  IMAD R17, R12.reuse, 0x4, R37 ;  /* 0x000000040c117824 */ /* 0x041fe200078e0225 */
[----:B------:R-:W-:Y:S01]  /*8a30*/  IADD3 R14, P3, PT, R37, R42, RZ ;  /* 0x0000002a250e7210 */ /* 0x000fe20007f7e0ff */
[----:B------:R0:W-:Y:S01]  /*8a40*/  @P6 STG.E.U8 desc[UR6][R20.64], R43 ;  /* 0x0000002b14006986 */ /* 0x0001e2000c101106 */
[C---:B------:R-:W-:Y:S01]  /*8a50*/  ISETP.LT.AND P6, PT, R15.reuse, UR11, !P0 ;  /* 0x0000000b0f007c0c */ /* 0x040fe2000c7c1270 */
[----:B------:R-:W-:Y:S01]  /*8a60*/  IMAD R32, R15, R12, RZ ;  /* 0x0000000c0f207224 */ /* 0x000fe200078e02ff */
[----:B------:R-:W-:Y:S01]  /*8a70*/  LEA.HI.X.SX32 R15, R37, R106, 0x1, P3 ;  /* 0x0000006a250f7211 */ /* 0x000fe200018f0eff */
[----:B------:R-:W-:Y:S01]  /*8a80*/  IMAD R33, R12, 0x4, R17 ;  /* 0x000000040c217824 */ /* 0x000fe200078e0211 */
[----:B------:R-:W-:Y:S01]  /*8a90*/  IADD3 R16, P3, PT, R17, R42, RZ ;  /* 0x0000002a11107210 */ /* 0x000fe20007f7e0ff */
[----:B------:R-:W-:Y:S01]  /*8aa0*/  VIADD R13, R13, 0x7c ;  /* 0x0000007c0d0d7836 */ /* 0x000fe20000000000 */
[----:B------:R-:W-:-:S02]  /*8ab0*/  PRMT R39, R6, 0x7773, RZ ;  /* 0x0000777306277816 */ /* 0x000fc400000000ff */
[----:B-1----:R-:W-:Y:S01]  /*8ac0*/  PRMT R35, R4, 0x7773, RZ ;  /* 0x0000777304237816 */ /* 0x002fe200000000ff */
[----:B------:R-:W-:Y:S01]  /*8ad0*/  IMAD R4, R13, R12, RZ ;  /* 0x0000000c0d047224 */ /* 0x000fe200078e02ff */
[----:B------:R-:W-:Y:S02]  /*8ae0*/  LEA.HI.X.SX32 R17, R17, R106, 0x1, P3 ;  /* 0x0000006a11117211 */ /* 0x000fe400018f0eff */
[CC--:B------:R-:W-:Y:S01]  /*8af0*/  IADD3 R18, P3, PT, R33.reuse, R42.reuse, RZ ;  /* 0x0000002a21127210 */ /* 0x0c0fe20007f7e0ff */
[----:B------:R1:W-:Y:S01]  /*8b00*/  @P2 STG.E.U8 desc[UR6][R14.64], R35 ;  /* 0x000000230e002986 */ /* 0x0003e2000c101106 */
[----:B0-----:R-:W-:Y:S02]  /*8b10*/  IADD3 R20, P2, PT, R32, R42, RZ ;  /* 0x0000002a20147210 */ /* 0x001fe40007f5e0ff */
[-C--:B------:R-:W-:Y:S01]  /*8b20*/  LEA.HI.X.SX32 R19, R33, R106.reuse, 0x1, P3 ;  /* 0x0000006a21137211 */ /* 0x080fe200018f0eff */
[----:B------:R-:W-:Y:S01]  /*8b30*/  IMAD R33, R12, 0x8, R33 ;  /* 0x000000080c217824 */ /* 0x000fe200078e0221 */
[----:B------:R-:W-:Y:S01]  /*8b40*/  PRMT R37, R8, 0x7773, RZ ;  /* 0x0000777308257816 */ /* 0x000fe200000000ff */
[----:B------:R0:W-:Y:S01]  /*8b50*/  @P5 STG.E.U8 desc[UR6][R16.64], R39 ;  /* 0x0000002710005986 */ /* 0x0001e2000c101106 */
[----:B------:R-:W-:-:S02]  /*8b60*/  LEA.HI.X.SX32 R21, R32, R106, 0x1, P2 ;  /* 0x0000006a20157211 */ /* 0x000fc400010f0eff */
[----:B------:R-:W-:Y:S01]  /*8b70*/  ISETP.LT.AND P2, PT, R31, UR11, !P0 ;  /* 0x0000000b1f007c0c */ /* 0x000fe2000c741270 */
[----:B------:R2:W-:Y:S01]  /*8b80*/  @P1 STG.E.U8 desc[UR6][R18.64], R37 ;  /* 0x0000002512001986 */ /* 0x0005e2000c101106 */
[----:B------:R-:W-:Y:S02]  /*8b90*/  PRMT R41, R2, 0x7773, RZ ;  /* 0x0000777302297816 */ /* 0x000fe400000000ff */
[C---:B-1----:R-:W-:Y:S02]  /*8ba0*/  IADD3 R14, P1, PT, R33.reuse, R42, RZ ;  /* 0x0000002a210e7210 */ /* 0x042fe40007f3e0ff */
[----:B------:R-:W-:Y:S01]  /*8bb0*/  ISETP.LT.AND P3, PT, R30, UR11, !P0 ;  /* 0x0000000b1e007c0c */ /* 0x000fe2000c761270 */
[----:B------:R1:W-:Y:S01]  /*8bc0*/  @P6 STG.E.U8 desc[UR6][R20.64], R41 ;  /* 0x0000002914006986 */ /* 0x0003e2000c101106 */
[----:B------:R-:W-:Y:S01]  /*8bd0*/  LEA.HI.X.SX32 R15, R33, R106, 0x1, P1 ;  /* 0x0000006a210f7211 */ /* 0x000fe200008f0eff */
[----:B0-----:R-:W-:Y:S01]  /*8be0*/  IMAD R17, R12, 0x4, R33 ;  /* 0x000000040c117824 */ /* 0x001fe200078e0221 */
[----:B------:R-:W-:-:S02]  /*8bf0*/  ISETP.LT.AND P1, PT, R29, UR11, !P0 ;  /* 0x0000000b1d007c0c */ /* 0x000fc4000c721270 */
[----:B------:R-:W-:Y:S01]  /*8c00*/  PRMT R33, R5, 0x7770, RZ ;  /* 0x0000777005217816 */ /* 0x000fe200000000ff */
[C---:B------:R-:W-:Y:S01]  /*8c10*/  IMAD R29, R12.reuse, 0x4, R17 ;  /* 0x000000040c1d7824 */ /* 0x040fe200078e0211 */
[----:B------:R-:W-:Y:S02]  /*8c20*/  IADD3 R16, P6, PT, R17, R42, RZ ;  /* 0x0000002a11107210 */ /* 0x000fe40007fde0ff */
[----:B------:R-:W-:Y:S01]  /*8c30*/  PRMT R35, R7, 0x7770, RZ ;  /* 0x0000777007237816 */ /* 0x000fe200000000ff */
[----:B------:R0:W-:Y:S01]  /*8c40*/  @P2 STG.E.U8 desc[UR6][R14.64], R33 ;  /* 0x000000210e002986 */ /* 0x0001e2000c101106 */
[----:B------:R-:W-:Y:S01]  /*8c50*/  LEA.HI.X.SX32 R17, R17, R106, 0x1, P6 ;  /* 0x0000006a11117211 */ /* 0x000fe200030f0eff */
[----:B------:R-:W-:Y:S01]  /*8c60*/  IMAD R31, R12, 0x4, R29 ;  /* 0x000000040c1f7824 */ /* 0x000fe200078e021d */
[C---:B--2---:R-:W-:Y:S02]  /*8c70*/  IADD3 R18, P6, PT, R29.reuse, R42, RZ ;  /* 0x0000002a1d127210 */ /* 0x044fe40007fde0ff */
[----:B------:R-:W-:Y:S01]  /*8c80*/  ISETP.LT.AND P2, PT, R28, UR11, !P0 ;  /* 0x0000000b1c007c0c */ /* 0x000fe2000c741270 */
[----:B------:R2:W-:Y:S01]  /*8c90*/  @P3 STG.E.U8 desc[UR6][R16.64], R35 ;  /* 0x0000002310003986 */ /* 0x0005e2000c101106 */
[----:B------:R-:W-:-:S02]  /*8ca0*/  LEA.HI.X.SX32 R19, R29, R106, 0x1, P6 ;  /* 0x0000006a1d137211 */ /* 0x000fc400030f0eff */
[----:B-1----:R-:W-:Y:S02]  /*8cb0*/  IADD3 R20, P6, PT, R31, R42, RZ ;  /* 0x0000002a1f147210 */ /* 0x002fe40007fde0ff */
[----:B------:R-:W-:Y:S01]  /*8cc0*/  ISETP.LT.AND P3, PT, R27, UR11, !P0 ;  /* 0x0000000b1b007c0c */ /* 0x000fe2000c761270 */
[C---:B0-----:R-:W-:Y:S01]  /*8cd0*/  IMAD R15, R12.reuse, 0x4, R31 ;  /* 0x000000040c0f7824 */ /* 0x041fe200078e021f */
[----:B------:R-:W-:Y:S02]  /*8ce0*/  PRMT R29, R9, 0x7770, RZ ;  /* 0x00007770091d7816 */ /* 0x000fe400000000ff */
[----:B------:R-:W-:Y:S02]  /*8cf0*/  PRMT R33, R3, 0x7770, RZ ;  /* 0x0000777003217816 */ /* 0x000fe400000000ff */
[----:B------:R-:W-:Y:S01]  /*8d00*/  LEA.HI.X.SX32 R21, R31, R106, 0x1, P6 ;  /* 0x0000006a1f157211 */ /* 0x000fe200030f0eff */
[----:B--2---:R-:W-:Y:S01]  /*8d10*/  IMAD R17, R12, 0x4, R15 ;  /* 0x000000040c117824 */ /* 0x004fe200078e020f */
[----:B------:R-:W-:Y:S01]  /*8d20*/  IADD3 R14, P6, PT, R15, R42, RZ ;  /* 0x0000002a0f0e7210 */ /* 0x000fe20007fde0ff */
[----:B------:R0:W-:Y:S01]  /*8d30*/  @P1 STG.E.U8 desc[UR6][R18.64], R29 ;  /* 0x0000001d12001986 */ /* 0x0001e2000c101106 */
[----:B------:R-:W-:-:S02]  /*8d40*/  ISETP.LT.AND P1, PT, R26, UR11, !P0 ;  /* 0x0000000b1a007c0c */ /* 0x000fc4000c721270 */
[----:B------:R-:W-:Y:S01]  /*8d50*/  LEA.HI.X.SX32 R15, R15, R106, 0x1, P6 ;  /* 0x0000006a0f0f7211 */ /* 0x000fe200030f0eff */
[----:B------:R1:W-:Y:S01]  /*8d60*/  @P2 STG.E.U8 desc[UR6][R20.64], R33 ;  /* 0x0000002114002986 */ /* 0x0003e2000c101106 */
[----:B------:R-:W-:Y:S01]  /*8d70*/  ISETP.LT.AND P2, PT, R25, UR11, !P0 ;  /* 0x0000000b19007c0c */ /* 0x000fe2000c741270 */
[----:B------:R-:W-:Y:S01]  /*8d80*/  IMAD R25, R12, 0x4, R17 ;  /* 0x000000040c197824 */ /* 0x000fe200078e0211 */
[----:B------:R-:W-:Y:S02]  /*8d90*/  PRMT R27, R5, 0x7771, RZ ;  /* 0x00007771051b7816 */ /* 0x000fe400000000ff */
[----:B------:R-:W-:Y:S02]  /*8da0*/  IADD3 R16, P6, PT, R17, R42, RZ ;  /* 0x0000002a11107210 */ /* 0x000fe40007fde0ff */
[----:B------:R-:W-:Y:S01]  /*8db0*/  PRMT R31, R7, 0x7771, RZ ;  /* 0x00007771071f7816 */ /* 0x000fe200000000ff */
[----:B------:R2:W-:Y:S01]  /*8dc0*/  @P3 STG.E.U8 desc[UR6][R14.64], R27 ;  /* 0x0000001b0e003986 */ /* 0x0005e2000c101106 */
[----:B------:R-:W-:-:S02]  /*8dd0*/  LEA.HI.X.SX32 R17, R17, R106, 0x1, P6 ;  /* 0x0000006a11117211 */ /* 0x000fc400030f0eff */
[C---:B0-----:R-:W-:Y:S01]  /*8de0*/  IADD3 R18, P6, PT, R25.reuse, R42, RZ ;  /* 0x0000002a19127210 */ /* 0x041fe20007fde0ff */
[----:B-1----:R-:W-:Y:S01]  /*8df0*/  IMAD R21, R12, 0x4, R25 ;  /* 0x000000040c157824 */ /* 0x002fe200078e0219 */
[----:B------:R-:W-:Y:S01]  /*8e00*/  ISETP.LT.AND P3, PT, R24, UR11, !P0 ;  /* 0x0000000b18007c0c */ /* 0x000fe2000c761270 */
[----:B------:R0:W-:Y:S01]  /*8e10*/  @P1 STG.E.U8 desc[UR6][R16.64], R31 ;  /* 0x0000001f10001986 */ /* 0x0001e2000c101106 */
[----:B------:R-:W-:Y:S02]  /*8e20*/  LEA.HI.X.SX32 R19, R25, R106, 0x1, P6 ;  /* 0x0000006a19137211 */ /* 0x000fe400030f0eff */
[----:B------:R-:W-:Y:S02]  /*8e30*/  IADD3 R20, P6, PT, R21, R42, RZ ;  /* 0x0000002a15147210 */ /* 0x000fe40007fde0ff */
[----:B------:R-:W-:Y:S01]  /*8e40*/  PRMT R29, R9, 0x7771, RZ ;  /* 0x00007771091d7816 */ /* 0x000fe200000000ff */
[----:B--2---:R-:W-:Y:S01]  /*8e50*/  IMAD R15, R12, 0x4, R21 ;  /* 0x000000040c0f7824 */ /* 0x004fe200078e0215 */
[----:B------:R-:W-:-:S02]  /*8e60*/  ISETP.LT.AND P1, PT, R23, UR11, !P0 ;  /* 0x0000000b17007c0c */ /* 0x000fc4000c721270 */
[----:B------:R-:W-:Y:S01]  /*8e70*/  LEA.HI.X.SX32 R21, R21, R106, 0x1, P6 ;  /* 0x0000006a15157211 */ /* 0x000fe200030f0eff */
[----:B------:R-:W-:Y:S01]  /*8e80*/  IMAD R23, R12, 0x4, R15 ;  /* 0x000000040c177824 */ /* 0x000fe200078e020f */
[----:B------:R-:W-:Y:S01]  /*8e90*/  PRMT R25, R3, 0x7771, RZ ;  /* 0x0000777103197816 */ /* 0x000fe200000000ff */
[----:B------:R1:W-:Y:S01]  /*8ea0*/  @P2 STG.E.U8 desc[UR6][R18.64], R29 ;  /* 0x0000001d12002986 */ /* 0x0003e2000c101106 */
[----:B------:R-:W-:Y:S02]  /*8eb0*/  ISETP.LT.AND P2, PT, R22, UR11, !P0 ;  /* 0x0000000b16007c0c */ /* 0x000fe4000c741270 */
[-C--:B------:R-:W-:Y:S01]  /*8ec0*/  IADD3 R14, P6, PT, R15, R42.reuse, RZ ;  /* 0x0000002a0f0e7210 */ /* 0x080fe20007fde0ff */
[----:B------:R2:W-:Y:S01]  /*8ed0*/  @P3 STG.E.U8 desc[UR6][R20.64], R25 ;  /* 0x0000001914003986 */ /* 0x0005e2000c101106 */
[----:B0-----:R-:W-:Y:S02]  /*8ee0*/  IADD3 R16, P3, PT, R23, R42, RZ ;  /* 0x0000002a17107210 */ /* 0x001fe40007f7e0ff */
[----:B------:R-:W-:-:S02]  /*8ef0*/  LEA.HI.X.SX32 R15, R15, R106, 0x1, P6 ;  /* 0x0000006a0f0f7211 */ /* 0x000fc400030f0eff */
[----:B------:R-:W-:Y:S02]  /*8f00*/  LEA.HI.X.SX32 R17, R23, R106, 0x1, P3 ;  /* 0x0000006a17117211 */ /* 0x000fe400018f0eff */
[----:B------:R-:W-:Y:S01]  /*8f10*/  PRMT R27, R5, 0x7772, RZ ;  /* 0x00007772051b7816 */ /* 0x000fe200000000ff */
[----:B-1----:R-:W-:Y:S01]  /*8f20*/  IMAD R19, R12, 0x4, R23 ;  /* 0x000000040c137824 */ /* 0x002fe200078e0217 */
[----:B------:R-:W-:Y:S02]  /*8f30*/  PRMT R29, R7, 0x7772, RZ ;  /* 0x00007772071d7816 */ /* 0x000fe400000000ff */
[----:B------:R-:W-:Y:S01]  /*8f40*/  ISETP.LT.AND P5, PT, R44, UR11, !P0 ;  /* 0x0000000b2c007c0c */ /* 0x000fe2000c7a1270 */
[C---:B------:R-:W-:Y:S01]  /*8f50*/  IMAD R23, R12.reuse, 0x4, R19 ;  /* 0x000000040c177824 */ /* 0x040fe200078e0213 */
[----:B------:R0:W-:Y:S01]  /*8f60*/  @P1 STG.E.U8 desc[UR6][R14.64], R27 ;  /* 0x0000001b0e001986 */ /* 0x0001e2000c101106 */
[----:B------:R-:W-:Y:S02]  /*8f70*/  ISETP.LT.AND P1, PT, R13, UR11, !P0 ;  /* 0x0000000b0d007c0c */ /* 0x000fe4000c721270 */
[----:B--2---:R-:W-:Y:S01]  /*8f80*/  IMAD R25, R12, 0x4, R23 ;  /* 0x000000040c197824 */ /* 0x004fe200078e0217 */
[----:B------:R1:W-:Y:S01]  /*8f90*/  @P2 STG.E.U8 desc[UR6][R16.64], R29 ;  /* 0x0000001d10002986 */ /* 0x0003e2000c101106 */
[----:B------:R-:W-:-:S02]  /*8fa0*/  IADD3 R18, P2, PT, R19, R42, RZ ;  /* 0x0000002a13127210 */ /* 0x000fc40007f5e0ff */
[C---:B------:R-:W-:Y:S01]  /*8fb0*/  IMAD R13, R12.reuse, 0x4, R25 ;  /* 0x000000040c0d7824 */ /* 0x040fe200078e0219 */
[----:B------:R-:W-:Y:S02]  /*8fc0*/  IADD3 R20, P3, PT, R23, R42, RZ ;  /* 0x0000002a17147210 */ /* 0x000fe40007f7e0ff */
[----:B------:R-:W-:Y:S01]  /*8fd0*/  LEA.HI.X.SX32 R19, R19, R106, 0x1, P2 ;  /* 0x0000006a13137211 */ /* 0x000fe200010f0eff */
[----:B------:R-:W-:Y:S01]  /*8fe0*/  IMAD R2, R12, 0x4, R13 ;  /* 0x000000040c027824 */ /* 0x000fe200078e020d */
[----:B0-----:R-:W-:Y:S02]  /*8ff0*/  IADD3 R14, P2, PT, R25, R42, RZ ;  /* 0x0000002a190e7210 */ /* 0x001fe40007f5e0ff */
[-C--:B------:R-:W-:Y:S02]  /*9000*/  LEA.HI.X.SX32 R21, R23, R106.reuse, 0x1, P3 ;  /* 0x0000006a17157211 */ /* 0x080fe400018f0eff */
[----:B------:R-:W-:Y:S02]  /*9010*/  LEA.HI.X.SX32 R15, R25, R106, 0x1, P2 ;  /* 0x0000006a190f7211 */ /* 0x000fe400010f0eff */
[----:B-1----:R-:W-:-:S02]  /*9020*/  IADD3 R16, P2, PT, R2, R42, RZ ;  /* 0x0000002a02107210 */ /* 0x002fc40007f5e0ff */
[----:B------:R-:W-:Y:S02]  /*9030*/  ISETP.LT.AND P3, PT, R11, UR11, !P0 ;  /* 0x0000000b0b007c0c */ /* 0x000fe4000c761270 */
[----:B------:R-:W-:Y:S02]  /*9040*/  LEA.HI.X.SX32 R17, R2, R106, 0x1, P2 ;  /* 0x0000006a02117211 */ /* 0x000fe400010f0eff */
[----:B------:R-:W-:Y:S02]  /*9050*/  ISETP.LT.AND P2, PT, R10, UR11, !P0 ;  /* 0x0000000b0a007c0c */ /* 0x000fe4000c741270 */
[----:B------:R-:W-:Y:S02]  /*9060*/  ISETP.LT.AND P0, PT, R0, UR11, !P0 ;  /* 0x0000000b00007c0c */ /* 0x000fe4000c701270 */
[----:B------:R-:W-:Y:S02]  /*9070*/  IADD3 R12, P6, PT, R13, R42, RZ ;  /* 0x0000002a0d0c7210 */ /* 0x000fe40007fde0ff */
[----:B------:R-:W-:-:S02]  /*9080*/  PRMT R11, R9, 0x7772, RZ ;  /* 0x00007772090b7816 */ /* 0x000fc400000000ff */
[----:B------:R-:W-:Y:S02]  /*9090*/  PRMT R25, R3, 0x7772, RZ ;  /* 0x0000777203197816 */ /* 0x000fe400000000ff */
[----:B------:R-:W-:Y:S01]  /*90a0*/  PRMT R5, R5, 0x7773, RZ ;  /* 0x0000777305057816 */ /* 0x000fe200000000ff */
[----:B------:R0:W-:Y:S01]  /*90b0*/  @P5 STG.E.U8 desc[UR6][R18.64], R11 ;  /* 0x0000000b12005986 */ /* 0x0001e2000c101106 */
[----:B------:R-:W-:Y:S02]  /*90c0*/  LEA.HI.X.SX32 R13, R13, R106, 0x1, P6 ;  /* 0x0000006a0d0d7211 */ /* 0x000fe400030f0eff */
[----:B------:R-:W-:Y:S01]  /*90d0*/  PRMT R7, R7, 0x7773, RZ ;  /* 0x0000777307077816 */ /* 0x000fe200000000ff */
[----:B------:R0:W-:Y:S01]  /*90e0*/  @P4 STG.E.U8 desc[UR6][R20.64], R25 ;  /* 0x0000001914004986 */ /* 0x0001e2000c101106 */
[----:B------:R-:W-:Y:S02]  /*90f0*/  PRMT R9, R9, 0x7773, RZ ;  /* 0x0000777309097816 */ /* 0x000fe400000000ff */
[----:B------:R-:W-:Y:S01]  /*9100*/  IADD3 R22, P6, PT, R4, R42, RZ ;  /* 0x0000002a04167210 */ /* 0x000fe20007fde0ff */
[----:B------:R0:W-:Y:S01]  /*9110*/  @P3 STG.E.U8 desc[UR6][R14.64], R5 ;  /* 0x000000050e003986 */ /* 0x0001e2000c101106 */
[----:B------:R-:W-:-:S02]  /*9120*/  PRMT R3, R3, 0x7773, RZ ;  /* 0x0000777303037816 */ /* 0x000fc400000000ff */
[----:B------:R-:W-:Y:S01]  /*9130*/  LEA.HI.X.SX32 R23, R4, R106, 0x1, P6 ;  /* 0x0000006a04177211 */ /* 0x000fe200030f0eff */
[----:B------:R0:W-:Y:S04]  /*9140*/  @P2 STG.E.U8 desc[UR6][R12.64], R7 ;  /* 0x000000070c002986 */ /* 0x0001e8000c101106 */
[----:B------:R0:W-:Y:S01]  /*9150*/  @P0 STG.E.U8 desc[UR6][R16.64], R9 ;  /* 0x0000000910000986 */ /* 0x0001e2000c101106 */
[----:B------:R-:W-:Y:S05]  /*9160*/  @!P1 EXIT ;  /* 0x000000000000994d */ /* 0x000fea0003800000 */
[----:B------:R-:W-:Y:S01]  /*9170*/  STG.E.U8 desc[UR6][R22.64], R3 ;  /* 0x0000000316007986 */ /* 0x000fe2000c101106 */
[----:B------:R-:W-:Y:S05]  /*9180*/  EXIT ;  /* 0x000000000000794d */ /* 0x000fea0003800000 */
.L_x_3:
[----:B------:R-:W-:-:S00]  /*9190*/  BRA `(.L_x_3) ;  /* 0xfffffffc00fc7947 */ /* 0x000fc0000383ffff */
[----:B------:R-:W-:-:S00]  /*91a0*/  NOP ;  /* 0x0000000000007918 */ /* 0x000fc00000000000 */
        /* <DEDUP_REMOVED lines=13> */
.L_x_4:


//--------------------- .nv.shared.matmul_kernel  --------------------------
	.section	.nv.shared.matmul_kernel,"aw",@nobits
	.sectionflags	@""
	.align	16
	.zero		1024


//--------------------- .nv.shared.reserved.0     --------------------------
	.section	.nv.shared.reserved.0,"aw",@nobits
	.weak		__nv_reservedSMEM_offset_0_alias
	.size		__nv_reservedSMEM_offset_0_alias, 0, 64
	.other		__nv_reservedSMEM_offset_0_alias,@"STO_CUDA_RESERVED_SHARED STV_DEFAULT"
__nv_reservedSMEM_offset_0_alias:
	.zero		0
	.zero		64


//--------------------- .nv.constant0.matmul_kernel --------------------------
	.section	.nv.constant0.matmul_kernel,"a",@progbits
	.sectionflags	@""
	.align	4
.nv.constant0.matmul_kernel:
	.zero		976


//--------------------- SYMBOLS --------------------------

	.type		.nv.reservedSmem.offset0,@object
	.size		.nv.reservedSmem.offset0,0x4
	.type		.nv.reservedSmem.cap,@object
	.size		.nv.reservedSmem.cap,0x4
